	.target	sm_90a

	.elftype	@"ET_EXEC"


//--------------------- .note.nv.tkinfo           --------------------------
	.section	.note.nv.tkinfo,"",@"SHT_NOTE"
	.sectionflags	@"SHF_NOTE_NV_TKINFO"
	.tkinfo
        /*0018*/ 	.word	0x00000002
        /*0030*/ 	.string	""
        /*0030*/ 	.string	"ptxas"
        /*0030*/ 	.string	"Cuda compilation tools, release 13.0, V13.0.88"
        /*0030*/ 	.string	"Build cuda_13.0.r13.0/compiler.36424714_0"
        /*0030*/ 	.string	"-arch sm_90a -m 64 "



//--------------------- .note.nv.cuinfo           --------------------------
	.section	.note.nv.cuinfo,"",@"SHT_NOTE"
	.sectionflags	@"SHF_NOTE_NV_CUINFO"
        /*0018*/ 	.short	0x0002
        /*001a*/ 	.short	0x005a
        /*001c*/ 	.short	0x0082
	.zero		2


//--------------------- .nv.info                  --------------------------
	.section	.nv.info,"",@"SHT_CUDA_INFO"
	.align	4


	//----- nvinfo : EIATTR_REGCOUNT
	.align		4
        /*0000*/ 	.byte	0x04, 0x2f
        /*0002*/ 	.short	(.L_15 - .L_14)
	.align		4
.L_14:
        /*0004*/ 	.word	index@(_ZN7cutlass13device_kernelINS_4fmha6kernel13FmhaKernelTmaINS1_10collective15FmhaMainloopTmaINS_6half_tEfN4cute5tupleIJNS7_1CILi64EEENS9_ILi128EEENS9_ILi16EEEEEENS4_12CausalFusionEJEEENS4_15FmhaFwdEpilogueIS6_fNS8_IJSA_SC_SB_EEEEEJEEEEEvNT_6ParamsE)
        /*0008*/ 	.word	0x0000007f


	//----- nvinfo : EIATTR_FRAME_SIZE
	.align		4
.L_15:
        /*000c*/ 	.byte	0x04, 0x11
        /*000e*/ 	.short	(.L_17 - .L_16)
	.align		4
.L_16:
        /*0010*/ 	.word	index@($__internal_0_$__cuda_sm20_rcp_rn_f32_slowpath)
        /*0014*/ 	.word	0x00000000


	//----- nvinfo : EIATTR_FRAME_SIZE
	.align		4
.L_17:
        /*0018*/ 	.byte	0x04, 0x11
        /*001a*/ 	.short	(.L_19 - .L_18)
	.align		4
.L_18:
        /*001c*/ 	.word	index@(_ZN7cutlass13device_kernelINS_4fmha6kernel13FmhaKernelTmaINS1_10collective15FmhaMainloopTmaINS_6half_tEfN4cute5tupleIJNS7_1CILi64EEENS9_ILi128EEENS9_ILi16EEEEEENS4_12CausalFusionEJEEENS4_15FmhaFwdEpilogueIS6_fNS8_IJSA_SC_SB_EEEEEJEEEEEvNT_6ParamsE)
        /*0020*/ 	.word	0x00000000


	//----- nvinfo : EIATTR_MIN_STACK_SIZE
	.align		4
.L_19:
        /*0024*/ 	.byte	0x04, 0x12
        /*0026*/ 	.short	(.L_21 - .L_20)
	.align		4
.L_20:
        /*0028*/ 	.word	index@(_ZN7cutlass13device_kernelINS_4fmha6kernel13FmhaKernelTmaINS1_10collective15FmhaMainloopTmaINS_6half_tEfN4cute5tupleIJNS7_1CILi64EEENS9_ILi128EEENS9_ILi16EEEEEENS4_12CausalFusionEJEEENS4_15FmhaFwdEpilogueIS6_fNS8_IJSA_SC_SB_EEEEEJEEEEEvNT_6ParamsE)
        /*002c*/ 	.word	0x00000000
.L_21:


//--------------------- .nv.compat                --------------------------
	.section	.nv.compat,"",@"SHT_CUDA_COMPAT_INFO"
	.align	4
        /*0000*/ 	.byte	0x02, 0x09, 0x01, 0x00, 0x02, 0x02, 0x04, 0x00, 0x02, 0x05, 0x05, 0x00, 0x03, 0x07, 0x01, 0x01
        /*0010*/ 	.byte	0x02, 0x03, 0x01, 0x00, 0x02, 0x06, 0x01, 0x00, 0x04, 0x0b, 0x08, 0x00, 0x00, 0x00, 0x00, 0x00
        /*0020*/ 	.byte	0x00, 0x00, 0x00, 0x00


//--------------------- .nv.info._ZN7cutlass13device_kernelINS_4fmha6kernel13FmhaKernelTmaINS1_10collective15FmhaMainloopTmaINS_6half_tEfN4cute5tupleIJNS7_1CILi64EEENS9_ILi128EEENS9_ILi16EEEEEENS4_12CausalFusionEJEEENS4_15FmhaFwdEpilogueIS6_fNS8_IJSA_SC_SB_EEEEEJEEEEEvNT_6ParamsE --------------------------
	.section	.nv.info._ZN7cutlass13device_kernelINS_4fmha6kernel13FmhaKernelTmaINS1_10collective15FmhaMainloopTmaINS_6half_tEfN4cute5tupleIJNS7_1CILi64EEENS9_ILi128EEENS9_ILi16EEEEEENS4_12CausalFusionEJEEENS4_15FmhaFwdEpilogueIS6_fNS8_IJSA_SC_SB_EEEEEJEEEEEvNT_6ParamsE,"",@"SHT_CUDA_INFO"
	.sectionflags	@""
	.align	4


	//----- nvinfo : EIATTR_CUDA_API_VERSION
	.align		4
        /*0000*/ 	.byte	0x04, 0x37
        /*0002*/ 	.short	(.L_23 - .L_22)
.L_22:
        /*0004*/ 	.word	0x00000082


	//----- nvinfo : EIATTR_KPARAM_INFO
	.align		4
.L_23:
        /*0008*/ 	.byte	0x04, 0x17
        /*000a*/ 	.short	(.L_25 - .L_24)
.L_24:
        /*000c*/ 	.word	0x00000000
        /*0010*/ 	.short	0x0000
        /*0012*/ 	.short	0x0070
        /*0014*/ 	.byte	0x00, 0xf0, 0x01, 0x20


	//----- nvinfo : EIATTR_SPARSE_MMA_MASK
	.align		4
.L_25:
        /*0018*/ 	.byte	0x03, 0x50
        /*001a*/ 	.short	0x0000


	//----- nvinfo : EIATTR_MAXREG_COUNT
	.align		4
        /*001c*/ 	.byte	0x03, 0x1b
        /*001e*/ 	.short	0x00ff


	//----- nvinfo : EIATTR_NUM_BARRIERS
	.align		4
        /*0020*/ 	.byte	0x02, 0x4c
        /*0022*/ 	.byte	0x02
	.zero		1


	//----- nvinfo : EIATTR_EXTERNS
	.align		4
        /*0024*/ 	.byte	0x04, 0x0f
        /*0026*/ 	.short	(.L_27 - .L_26)


	//   ....[0]....
	.align		4
.L_26:
        /*0028*/ 	.word	index@(__assertfail)


	//----- nvinfo : EIATTR_MERCURY_ISA_VERSION
	.align		4
.L_27:
        /*002c*/ 	.byte	0x03, 0x5f
        /*002e*/ 	.short	0x0101


	//----- nvinfo : EIATTR_COOP_GROUP_MASK_REGIDS
	.align		4
        /*0030*/ 	.byte	0x04, 0x29
        /*0032*/ 	.short	(.L_29 - .L_28)


	//   ....[0]....
.L_28:
        /*0034*/ 	.word	0xffffffff


	//   ....[1]....
        /*0038*/ 	.word	0xffffffff


	//   ....[2]....
        /*003c*/ 	.word	0xffffffff


	//   ....[3]....
        /*0040*/ 	.word	0xffffffff


	//   ....[4]....
        /*0044*/ 	.word	0xffffffff


	//   ....[5]....
        /*0048*/ 	.word	0xffffffff


	//   ....[6]....
        /*004c*/ 	.word	0xffffffff


	//   ....[7]....
        /*0050*/ 	.word	0xffffffff


	//   ....[8]....
        /*0054*/ 	.word	0xffffffff


	//   ....[9]....
        /*0058*/ 	.word	0xffffffff


	//   ....[10]....
        /*005c*/ 	.word	0xffffffff


	//   ....[11]....
        /*0060*/ 	.word	0xffffffff


	//   ....[12]....
        /*0064*/ 	.word	0xffffffff


	//   ....[13]....
        /*0068*/ 	.word	0xffffffff


	//   ....[14]....
        /*006c*/ 	.word	0xffffffff


	//   ....[15]....
        /*0070*/ 	.word	0xffffffff


	//   ....[16]....
        /*0074*/ 	.word	0xffffffff


	//   ....[17]....
        /*0078*/ 	.word	0xffffffff


	//   ....[18]....
        /*007c*/ 	.word	0xffffffff


	//   ....[19]....
        /*0080*/ 	.word	0xffffffff


	//   ....[20]....
        /*0084*/ 	.word	0xffffffff


	//----- nvinfo : EIATTR_COOP_GROUP_INSTR_OFFSETS
	.align		4
.L_29:
        /*0088*/ 	.byte	0x04, 0x28
        /*008a*/ 	.short	(.L_31 - .L_30)


	//   ....[0]....
.L_30:
        /*008c*/ 	.word	0x00000050


	//   ....[1]....
        /*0090*/ 	.word	0x00000140


	//   ....[2]....
        /*0094*/ 	.word	0x00000270


	//   ....[3]....
        /*0098*/ 	.word	0x00000410


	//   ....[4]....
        /*009c*/ 	.word	0x00000560


	//   ....[5]....
        /*00a0*/ 	.word	0x00001ee0


	//   ....[6]....
        /*00a4*/ 	.word	0x00001fc0


	//   ....[7]....
        /*00a8*/ 	.word	0x00002840


	//   ....[8]....
        /*00ac*/ 	.word	0x00002980


	//   ....[9]....
        /*00b0*/ 	.word	0x00004810


	//   ....[10]....
        /*00b4*/ 	.word	0x00004820


	//   ....[11]....
        /*00b8*/ 	.word	0x00004850


	//   ....[12]....
        /*00bc*/ 	.word	0x00004860


	//   ....[13]....
        /*00c0*/ 	.word	0x00007d90


	//   ....[14]....
        /*00c4*/ 	.word	0x00007da0


	//   ....[15]....
        /*00c8*/ 	.word	0x00007dd0


	//   ....[16]....
        /*00cc*/ 	.word	0x00007de0


	//   ....[17]....
        /*00d0*/ 	.word	0x0000a220


	//   ....[18]....
        /*00d4*/ 	.word	0x0000a260


	//   ....[19]....
        /*00d8*/ 	.word	0x0000a2b0


	//   ....[20]....
        /*00dc*/ 	.word	0x0000a2c0


	//----- nvinfo : EIATTR_SYSCALL_OFFSETS
	.align		4
.L_31:
        /*00e0*/ 	.byte	0x04, 0x46
        /*00e2*/ 	.short	(.L_33 - .L_32)


	//   ....[0]....
.L_32:
        /*00e4*/ 	.word	0x0000aa90


	//   ....[1]....
        /*00e8*/ 	.word	0x0000abb0


	//----- nvinfo : EIATTR_MBARRIER_INSTR_OFFSETS
	.align		4
.L_33:
        /*00ec*/ 	.byte	0x04, 0x39
        /*00ee*/ 	.short	(.L_35 - .L_34)


	//   ....[0]....
.L_34:
        /*00f0*/ 	.word	0x00000240
        /*00f4*/ 	.word	0x000000ff
        /*00f8*/ 	.word	0x00004840
        /*00fc*/ 	.short	0x0100
        /*00fe*/ 	.byte	0x08
	.zero		1


	//   ....[1]....
        /*0100*/ 	.word	0x00000250
        /*0104*/ 	.word	0x000000ff
        /*0108*/ 	.word	0x00004848
        /*010c*/ 	.short	0x0100
        /*010e*/ 	.byte	0x08
	.zero		1


	//   ....[2]....
        /*0110*/ 	.word	0x00000380
        /*0114*/ 	.word	0x000000ff
        /*0118*/ 	.word	0x00004800
        /*011c*/ 	.short	0x0100
        /*011e*/ 	.byte	0x08
	.zero		1


	//   ....[3]....
        /*0120*/ 	.word	0x00000390
        /*0124*/ 	.word	0x000000ff
        /*0128*/ 	.word	0x00004820
        /*012c*/ 	.short	0x0100
        /*012e*/ 	.byte	0x08
	.zero		1


	//   ....[4]....
        /*0130*/ 	.word	0x000003a0
        /*0134*/ 	.word	0x000000ff
        /*0138*/ 	.word	0x00004808
        /*013c*/ 	.short	0x0100
        /*013e*/ 	.byte	0x08
	.zero		1


	//   ....[5]....
        /*0140*/ 	.word	0x000003b0
        /*0144*/ 	.word	0x000000ff
        /*0148*/ 	.word	0x00004828
        /*014c*/ 	.short	0x0100
        /*014e*/ 	.byte	0x08
	.zero		1


	//   ....[6]....
        /*0150*/ 	.word	0x000003c0
        /*0154*/ 	.word	0x000000ff
        /*0158*/ 	.word	0x00004810
        /*015c*/ 	.short	0x0100
        /*015e*/ 	.byte	0x08
	.zero		1


	//   ....[7]....
        /*0160*/ 	.word	0x000003d0
        /*0164*/ 	.word	0x000000ff
        /*0168*/ 	.word	0x00004830
        /*016c*/ 	.short	0x0100
        /*016e*/ 	.byte	0x08
	.zero		1


	//   ....[8]....
        /*0170*/ 	.word	0x000003e0
        /*0174*/ 	.word	0x000000ff
        /*0178*/ 	.word	0x00004818
        /*017c*/ 	.short	0x0100
        /*017e*/ 	.byte	0x08
	.zero		1


	//   ....[9]....
        /*0180*/ 	.word	0x000003f0
        /*0184*/ 	.word	0x000000ff
        /*0188*/ 	.word	0x00004838
        /*018c*/ 	.short	0x0100
        /*018e*/ 	.byte	0x08
	.zero		1


	//   ....[10]....
        /*0190*/ 	.word	0x00000520
        /*0194*/ 	.word	0x000000ff
        /*0198*/ 	.word	0x00004850
        /*019c*/ 	.short	0x0100
        /*019e*/ 	.byte	0x08
	.zero		1


	//   ....[11]....
        /*01a0*/ 	.word	0x00000530
        /*01a4*/ 	.word	0x000000ff
        /*01a8*/ 	.word	0x00004858
        /*01ac*/ 	.short	0x0100
        /*01ae*/ 	.byte	0x08
	.zero		1


	//   ....[12]....
        /*01b0*/ 	.word	0x00000740
        /*01b4*/ 	.word	0x00000005
        /*01b8*/ 	.word	0x00004848
        /*01bc*/ 	.short	0x010a
        /*01be*/ 	.byte	0x3f
	.zero		1


	//   ....[13]....
        /*01c0*/ 	.word	0x000009d0
        /*01c4*/ 	.word	0x00000004
        /*01c8*/ 	.word	0x00004820
        /*01cc*/ 	.short	0x010a
        /*01ce*/ 	.byte	0x3f
	.zero		1


	//   ....[14]....
        /*01d0*/ 	.word	0x00000ba0
        /*01d4*/ 	.word	0x00000003
        /*01d8*/ 	.word	0x00004820
        /*01dc*/ 	.short	0x010a
        /*01de*/ 	.byte	0x3f
	.zero		1


	//   ....[15]....
        /*01e0*/ 	.word	0x00000dd0
        /*01e4*/ 	.word	0x00000003
        /*01e8*/ 	.word	0x00004820
        /*01ec*/ 	.short	0x010a
        /*01ee*/ 	.byte	0x3f
	.zero		1


	//   ....[16]....
        /*01f0*/ 	.word	0x00001000
        /*01f4*/ 	.word	0x0000000e
        /*01f8*/ 	.word	0x00004820
        /*01fc*/ 	.short	0x010a
        /*01fe*/ 	.byte	0x3f
	.zero		1


	//   ....[17]....
        /*0200*/ 	.word	0x00001280
        /*0204*/ 	.word	0x00000002
        /*0208*/ 	.word	0x00004840
        /*020c*/ 	.short	0x010a
        /*020e*/ 	.byte	0x3f
	.zero		1


	//   ....[18]....
        /*0210*/ 	.word	0x00001360
        /*0214*/ 	.word	0x00000002
        /*0218*/ 	.word	0x00004800
        /*021c*/ 	.short	0x010a
        /*021e*/ 	.byte	0x3f
	.zero		1


	//   ....[19]....
        /*0220*/ 	.word	0x00003c90
        /*0224*/ 	.word	0x00000002
        /*0228*/ 	.word	0x00004808
        /*022c*/ 	.short	0x010a
        /*022e*/ 	.byte	0x3f
	.zero		1


	//   ....[20]....
        /*0230*/ 	.word	0x00003fa0
        /*0234*/ 	.word	0x00000014
        /*0238*/ 	.word	0x00000000
        /*023c*/ 	.short	0x0101
        /*023e*/ 	.byte	0x3f
	.zero		1


	//   ....[21]....
        /*0240*/ 	.word	0x00004090
        /*0244*/ 	.word	0x00000013
        /*0248*/ 	.word	0x00004800
        /*024c*/ 	.short	0x010a
        /*024e*/ 	.byte	0x3f
	.zero		1


	//   ....[22]....
        /*0250*/ 	.word	0x000041b0
        /*0254*/ 	.word	0x00000010
        /*0258*/ 	.word	0x00004820
        /*025c*/ 	.short	0x010a
        /*025e*/ 	.byte	0x3f
	.zero		1


	//   ....[23]....
        /*0260*/ 	.word	0x00004920
        /*0264*/ 	.word	0x00000061
        /*0268*/ 	.word	0x00000000
        /*026c*/ 	.short	0x0101
        /*026e*/ 	.byte	0x3f
	.zero		1


	//   ....[24]....
        /*0270*/ 	.word	0x00004a70
        /*0274*/ 	.word	0x00000066
        /*0278*/ 	.word	0x00004800
        /*027c*/ 	.short	0x010a
        /*027e*/ 	.byte	0x3f
	.zero		1


	//   ....[25]....
        /*0280*/ 	.word	0x00006890
        /*0284*/ 	.word	0x00000017
        /*0288*/ 	.word	0x00000000
        /*028c*/ 	.short	0x0101
        /*028e*/ 	.byte	0x3f
	.zero		1


	//   ....[26]....
        /*0290*/ 	.word	0x00006910
        /*0294*/ 	.word	0x00000015
        /*0298*/ 	.word	0x00004820
        /*029c*/ 	.short	0x010a
        /*029e*/ 	.byte	0x3f
	.zero		1


	//   ....[27]....
        /*02a0*/ 	.word	0x00006c00
        /*02a4*/ 	.word	0x00000013
        /*02a8*/ 	.word	0x00004800
        /*02ac*/ 	.short	0x010a
        /*02ae*/ 	.byte	0x3f
	.zero		1


	//   ....[28]....
        /*02b0*/ 	.word	0x00006d40
        /*02b4*/ 	.word	0x00000010
        /*02b8*/ 	.word	0x00004820
        /*02bc*/ 	.short	0x010a
        /*02be*/ 	.byte	0x3f
	.zero		1


	//   ....[29]....
        /*02c0*/ 	.word	0x00007f00
        /*02c4*/ 	.word	0x00000016
        /*02c8*/ 	.word	0x00000000
        /*02cc*/ 	.short	0x0101
        /*02ce*/ 	.byte	0x3f
	.zero		1


	//   ....[30]....
        /*02d0*/ 	.word	0x00008040
        /*02d4*/ 	.word	0x00000016
        /*02d8*/ 	.word	0x00004800
        /*02dc*/ 	.short	0x010a
        /*02de*/ 	.byte	0x3f
	.zero		1


	//   ....[31]....
        /*02e0*/ 	.word	0x00009e80
        /*02e4*/ 	.word	0x00000006
        /*02e8*/ 	.word	0x00000000
        /*02ec*/ 	.short	0x0101
        /*02ee*/ 	.byte	0x3f
	.zero		1


	//   ....[32]....
        /*02f0*/ 	.word	0x00009f00
        /*02f4*/ 	.word	0x00000006
        /*02f8*/ 	.word	0x00004820
        /*02fc*/ 	.short	0x010a
        /*02fe*/ 	.byte	0x3f
	.zero		1


	//----- nvinfo : EIATTR_NUM_MBARRIERS
	.align		4
.L_35:
        /*0300*/ 	.byte	0x03, 0x38
        /*0302*/ 	.short	0x000c


	//----- nvinfo : EIATTR_EXIT_INSTR_OFFSETS
	.align		4
        /*0304*/ 	.byte	0x04, 0x1c
        /*0306*/ 	.short	(.L_37 - .L_36)


	//   ....[0]....
.L_36:
        /*0308*/ 	.word	0x0000af50


	//----- nvinfo : EIATTR_MAX_THREADS
	.align		4
.L_37:
        /*030c*/ 	.byte	0x04, 0x05
        /*030e*/ 	.short	(.L_39 - .L_38)
.L_38:
        /*0310*/ 	.word	0x00000080
        /*0314*/ 	.word	0x00000001
        /*0318*/ 	.word	0x00000001


	//----- nvinfo : EIATTR_CRS_STACK_SIZE
	.align		4
.L_39:
        /*031c*/ 	.byte	0x04, 0x1e
        /*031e*/ 	.short	(.L_41 - .L_40)
.L_40:
        /*0320*/ 	.word	0x00000000


	//----- nvinfo : EIATTR_CBANK_PARAM_SIZE
	.align		4
.L_41:
        /*0324*/ 	.byte	0x03, 0x19
        /*0326*/ 	.short	0x0870


	//----- nvinfo : EIATTR_PARAM_CBANK
	.align		4
        /*0328*/ 	.byte	0x04, 0x0a
        /*032a*/ 	.short	(.L_43 - .L_42)
	.align		4
.L_42:
        /*032c*/ 	.word	index@(.nv.constant0._ZN7cutlass13device_kernelINS_4fmha6kernel13FmhaKernelTmaINS1_10collective15FmhaMainloopTmaINS_6half_tEfN4cute5tupleIJNS7_1CILi64EEENS9_ILi128EEENS9_ILi16EEEEEENS4_12CausalFusionEJEEENS4_15FmhaFwdEpilogueIS6_fNS8_IJSA_SC_SB_EEEEEJEEEEEvNT_6ParamsE)
        /*0330*/ 	.short	0x0210
        /*0332*/ 	.short	0x0870


	//----- nvinfo : EIATTR_SW_WAR
	.align		4
.L_43:
        /*0334*/ 	.byte	0x04, 0x36
        /*0336*/ 	.short	(.L_45 - .L_44)
.L_44:
        /*0338*/ 	.word	0x00000008
.L_45:


//--------------------- .nv.callgraph             --------------------------
	.section	.nv.callgraph,"",@"SHT_CUDA_CALLGRAPH"
	.align	4
	.sectionentsize	8
	.align		4
        /*0000*/ 	.word	0x00000000
	.align		4
        /*0004*/ 	.word	0xffffffff
	.align		4
        /*0008*/ 	.word	index@(_ZN7cutlass13device_kernelINS_4fmha6kernel13FmhaKernelTmaINS1_10collective15FmhaMainloopTmaINS_6half_tEfN4cute5tupleIJNS7_1CILi64EEENS9_ILi128EEENS9_ILi16EEEEEENS4_12CausalFusionEJEEENS4_15FmhaFwdEpilogueIS6_fNS8_IJSA_SC_SB_EEEEEJEEEEEvNT_6ParamsE)
	.align		4
        /*000c*/ 	.word	index@(__assertfail)
	.align		4
        /*0010*/ 	.word	0x00000000
	.align		4
        /*0014*/ 	.word	0xfffffffe
	.align		4
        /*0018*/ 	.word	0x00000000
	.align		4
        /*001c*/ 	.word	0xfffffffd
	.align		4
        /*0020*/ 	.word	0x00000000
	.align		4
        /*0024*/ 	.word	0xfffffffc


//--------------------- .nv.constant4             --------------------------
	.section	.nv.constant4,"a",@progbits
	.align	8
	.align		8
.nv.constant4:
        /*0000*/ 	.dword	__assertfail
	.align		8
        /*0008*/ 	.dword	__unnamed_1
	.align		8
        /*0010*/ 	.dword	_ZN39_INTERNAL_f5e47ec2_4_k_cu_f594f13c_28844cuda3std3__45__cpo5beginE
	.align		8
        /*0018*/ 	.dword	_ZN39_INTERNAL_f5e47ec2_4_k_cu_f594f13c_28844cuda3std3__45__cpo3endE
	.align		8
        /*0020*/ 	.dword	_ZN39_INTERNAL_f5e47ec2_4_k_cu_f594f13c_28844cuda3std3__45__cpo6cbeginE
	.align		8
        /*0028*/ 	.dword	_ZN39_INTERNAL_f5e47ec2_4_k_cu_f594f13c_28844cuda3std3__45__cpo4cendE
	.align		8
        /*0030*/ 	.dword	_ZN39_INTERNAL_f5e47ec2_4_k_cu_f594f13c_28844cuda3std3__441_GLOBAL__N__f5e47ec2_4_k_cu_f594f13c_28846ignoreE
	.align		8
        /*0038*/ 	.dword	_ZN39_INTERNAL_f5e47ec2_4_k_cu_f594f13c_28844cuda3std3__419piecewise_constructE
	.align		8
        /*0040*/ 	.dword	_ZN39_INTERNAL_f5e47ec2_4_k_cu_f594f13c_28844cuda3std3__48in_placeE
	.align		8
        /*0048*/ 	.dword	_ZN39_INTERNAL_f5e47ec2_4_k_cu_f594f13c_28844cuda3std6ranges3__45__cpo4swapE
	.align		8
        /*0050*/ 	.dword	_ZN39_INTERNAL_f5e47ec2_4_k_cu_f594f13c_28844cuda3std6ranges3__45__cpo9iter_moveE
	.align		8
        /*0058*/ 	.dword	_ZN39_INTERNAL_f5e47ec2_4_k_cu_f594f13c_28844cute7productE
	.align		8
        /*0060*/ 	.dword	_ZN39_INTERNAL_f5e47ec2_4_k_cu_f594f13c_28844cute1_E
	.align		8
        /*0068*/ 	.dword	$str$23
	.align		8
        /*0070*/ 	.dword	$str$24


//--------------------- .text._ZN7cutlass13device_kernelINS_4fmha6kernel13FmhaKernelTmaINS1_10collective15FmhaMainloopTmaINS_6half_tEfN4cute5tupleIJNS7_1CILi64EEENS9_ILi128EEENS9_ILi16EEEEEENS4_12CausalFusionEJEEENS4_15FmhaFwdEpilogueIS6_fNS8_IJSA_SC_SB_EEEEEJEEEEEvNT_6ParamsE --------------------------
	.section	.text._ZN7cutlass13device_kernelINS_4fmha6kernel13FmhaKernelTmaINS1_10collective15FmhaMainloopTmaINS_6half_tEfN4cute5tupleIJNS7_1CILi64EEENS9_ILi128EEENS9_ILi16EEEEEENS4_12CausalFusionEJEEENS4_15FmhaFwdEpilogueIS6_fNS8_IJSA_SC_SB_EEEEEJEEEEEvNT_6ParamsE,"ax",@progbits
	.align	128
.text._ZN7cutlass13device_kernelINS_4fmha6kernel13FmhaKernelTmaINS1_10collective15FmhaMainloopTmaINS_6half_tEfN4cute5tupleIJNS7_1CILi64EEENS9_ILi128EEENS9_ILi16EEEEEENS4_12CausalFusionEJEEENS4_15FmhaFwdEpilogueIS6_fNS8_IJSA_SC_SB_EEEEEJEEEEEvNT_6ParamsE:
        .type           _ZN7cutlass13device_kernelINS_4fmha6kernel13FmhaKernelTmaINS1_10collective15FmhaMainloopTmaINS_6half_tEfN4cute5tupleIJNS7_1CILi64EEENS9_ILi128EEENS9_ILi16EEEEEENS4_12CausalFusionEJEEENS4_15FmhaFwdEpilogueIS6_fNS8_IJSA_SC_SB_EEEEEJEEEEEvNT_6ParamsE,@function
        .size           _ZN7cutlass13device_kernelINS_4fmha6kernel13FmhaKernelTmaINS1_10collective15FmhaMainloopTmaINS_6half_tEfN4cute5tupleIJNS7_1CILi64EEENS9_ILi128EEENS9_ILi16EEEEEENS4_12CausalFusionEJEEENS4_15FmhaFwdEpilogueIS6_fNS8_IJSA_SC_SB_EEEEEJEEEEEvNT_6ParamsE,(.L_x_76 - _ZN7cutlass13device_kernelINS_4fmha6kernel13FmhaKernelTmaINS1_10collective15FmhaMainloopTmaINS_6half_tEfN4cute5tupleIJNS7_1CILi64EEENS9_ILi128EEENS9_ILi16EEEEEENS4_12CausalFusionEJEEENS4_15FmhaFwdEpilogueIS6_fNS8_IJSA_SC_SB_EEEEEJEEEEEvNT_6ParamsE)
        .other          _ZN7cutlass13device_kernelINS_4fmha6kernel13FmhaKernelTmaINS1_10collective15FmhaMainloopTmaINS_6half_tEfN4cute5tupleIJNS7_1CILi64EEENS9_ILi128EEENS9_ILi16EEEEEENS4_12CausalFusionEJEEENS4_15FmhaFwdEpilogueIS6_fNS8_IJSA_SC_SB_EEEEEJEEEEEvNT_6ParamsE,@"STO_CUDA_ENTRY STV_DEFAULT"
_ZN7cutlass13device_kernelINS_4fmha6kernel13FmhaKernelTmaINS1_10collective15FmhaMainloopTmaINS_6half_tEfN4cute5tupleIJNS7_1CILi64EEENS9_ILi128EEENS9_ILi16EEEEEENS4_12CausalFusionEJEEENS4_15FmhaFwdEpilogueIS6_fNS8_IJSA_SC_SB_EEEEEJEEEEEvNT_6ParamsE:
[----:B------:R-:W1:Y:S01]  /*0000*/  LDC R1, c[0x0][0x28] ;  /* 0x00000a00ff017b82 */ /* 0x000e620000000800 */
[----:B------:R-:W2:Y:S01]  /*0010*/  S2R R3, SR_TID.X ;  /* 0x0000000000037919 */ /* 0x000ea20000002100 */
[----:B------:R-:W-:Y:S01]  /*0020*/  ELECT P0, URZ, PT ;  /* 0x00000000003f782f */ /* 0x000fe20003800000 */
[----:B------:R-:W-:Y:S01]  /*0030*/  BSSY B0, `(.L_x_0) ;  /* 0x0000010000007945 */ /* 0x000fe20003800000 */
[----:B--2---:R-:W-:-:S05]  /*0040*/  SHF.R.U32.HI R9, RZ, 0x5, R3 ;  /* 0x00000005ff097819 */ /* 0x004fca0000011603 */
[----:B------:R-:W2:Y:S02]  /*0050*/  SHFL.IDX PT, R0, R9, RZ, 0x1f ;  /* 0x00001fff09007589 */ /* 0x000ea400000e0000 */
[----:B--2---:R-:W-:-:S13]  /*0060*/  ISETP.NE.OR P0, PT, R0, RZ, !P0 ;  /* 0x000000ff0000720c */ /* 0x004fda0004705670 */
[----:B-1----:R-:W-:Y:S05]  /*0070*/  @P0 BRA `(.L_x_1) ;  /* 0x00000000002c0947 */ /* 0x002fea0003800000 */
[----:B------:R-:W-:Y:S02]  /*0080*/  ULDC.64 UR4, c[0x0][0x198] ;  /* 0x0000660000047ab9 */ /* 0x000fe40000000a00 */
[----:B------:R-:W-:Y:S02]  /*0090*/  UIADD3 UR6, UP0, UR4, 0xf0, URZ ;  /* 0x000000f004067890 */ /* 0x000fe4000ff1e03f */
[----:B------:R-:W-:Y:S02]  /*00a0*/  UIADD3 UR8, UP1, UR4, 0x1f0, URZ ;  /* 0x000001f004087890 */ /* 0x000fe4000ff3e03f */
[----:B------:R-:W-:Y:S02]  /*00b0*/  UIADD3 UR4, UP2, UR4, 0x2f0, URZ ;  /* 0x000002f004047890 */ /* 0x000fe4000ff5e03f */
[----:B------:R-:W-:Y:S02]  /*00c0*/  UIADD3.X UR7, URZ, UR5, URZ, UP0, !UPT ;  /* 0x000000053f077290 */ /* 0x000fe400087fe43f */
[----:B------:R-:W-:-:S02]  /*00d0*/  UIADD3.X UR9, URZ, UR5, URZ, UP1, !UPT ;  /* 0x000000053f097290 */ /* 0x000fc40008ffe43f */
[----:B------:R-:W-:-:S05]  /*00e0*/  UIADD3.X UR5, URZ, UR5, URZ, UP2, !UPT ;  /* 0x000000053f057290 */ /* 0x000fca00097fe43f */
[----:B------:R1:W-:Y:S02]  /*00f0*/  UTMACCTL.PF [UR6] ;  /* 0x00000000060079b9 */ /* 0x0003e40008040000 */
[----:B------:R1:W-:Y:S02]  /*0100*/  UTMACCTL.PF [UR8] ;  /* 0x00000000080079b9 */ /* 0x0003e40008040000 */
[----:B------:R1:W-:Y:S02]  /*0110*/  UTMACCTL.PF [UR4] ;  /* 0x00000000040079b9 */ /* 0x0003e40008040000 */
[----:B-1----:R-:W-:Y:S01]  /*0120*/  NOP ;  /* 0x0000000000007918 */ /* 0x002fe20000000000 */
.L_x_1:
[----:B------:R-:W-:Y:S05]  /*0130*/  BSYNC B0 ;  /* 0x0000000000007941 */ /* 0x000fea0003800000 */
.L_x_0:
[----:B------:R-:W1:Y:S02]  /*0140*/  SHFL.IDX PT, R0, R9, RZ, 0x1f ;  /* 0x00001fff09007589 */ /* 0x000e6400000e0000 */
[----:B-1----:R-:W-:-:S13]  /*0150*/  ISETP.NE.AND P0, PT, R0, RZ, PT ;  /* 0x000000ff0000720c */ /* 0x002fda0003f05270 */
[----:B------:R-:W-:Y:S05]  /*0160*/  @P0 BRA `(.L_x_2) ;  /* 0x0000000000400947 */ /* 0x000fea0003800000 */
[----:B------:R-:W1:Y:S01]  /*0170*/  S2UR UR8, SR_CgaCtaId ;  /* 0x00000000000879c3 */ /* 0x000e620000008800 */
[----:B------:R-:W-:Y:S01]  /*0180*/  UMOV UR4, 0x400 ;  /* 0x0000040000047882 */ /* 0x000fe20000000000 */
[----:B------:R-:W-:Y:S01]  /*0190*/  UMOV UR5, 0x1 ;  /* 0x0000000100057882 */ /* 0x000fe20000000000 */
[----:B------:R-:W-:Y:S01]  /*01a0*/  UMOV UR6, 0x80 ;  /* 0x0000008000067882 */ /* 0x000fe20000000000 */
[----:B------:R-:W-:Y:S01]  /*01b0*/  ELECT P0, URZ, PT ;  /* 0x00000000003f782f */ /* 0x000fe20003800000 */
[----:B------:R-:W-:-:S04]  /*01c0*/  UIADD3 UR6, -UR6, 0x100000, URZ ;  /* 0x0010000006067890 */ /* 0x000fc8000fffe13f */
[----:B------:R-:W-:Y:S02]  /*01d0*/  USHF.L.U32 UR7, UR6, 0xb, URZ ;  /* 0x0000000b06077899 */ /* 0x000fe4000800063f */
[----:B------:R-:W-:Y:S02]  /*01e0*/  USHF.L.U32 UR6, UR6, 0x1, URZ ;  /* 0x0000000106067899 */ /* 0x000fe4000800063f */
[----:B-1----:R-:W-:Y:S02]  /*01f0*/  ULEA UR8, UR8, UR4, 0x18 ;  /* 0x0000000408087291 */ /* 0x002fe4000f8ec03f */
[----:B------:R-:W-:-:S04]  /*0200*/  UIADD3 UR4, -UR5, 0x100000, URZ ;  /* 0x0010000005047890 */ /* 0x000fc8000fffe13f */
[----:B------:R-:W-:Y:S02]  /*0210*/  USHF.L.U32 UR5, UR4, 0xb, URZ ;  /* 0x0000000b04057899 */ /* 0x000fe4000800063f */
[----:B------:R-:W-:Y:S01]  /*0220*/  USHF.L.U32 UR4, UR4, 0x1, URZ ;  /* 0x0000000104047899 */ /* 0x000fe2000800063f */
[----:B------:R-:W1:Y:S11]  /*0230*/  FENCE.VIEW.ASYNC.S ;  /* 0x00000000000073c6 */ /* 0x000e760000000000 */
[----:B-1----:R1:W2:Y:S01]  /*0240*/  SYNCS.EXCH.64 URZ, [UR8+0x4840], UR4 ;  /* 0x00484004083f75b2 */ /* 0x0022a20008000100 */
[----:B------:R1:W3:Y:S01]  /*0250*/  SYNCS.EXCH.64 URZ, [UR8+0x4848], UR6 ;  /* 0x00484806083f75b2 */ /* 0x0002e20008000100 */
[----:B------:R-:W-:Y:S01]  /*0260*/  NOP ;  /* 0x0000000000007918 */ /* 0x000fe20000000000 */
.L_x_2:
[----:B------:R-:W4:Y:S01]  /*0270*/  SHFL.IDX PT, R0, R9, RZ, 0x1f ;  /* 0x00001fff09007589 */ /* 0x000f2200000e0000 */
[----:B------:R-:W-:Y:S01]  /*0280*/  NOP ;  /* 0x0000000000007918 */ /* 0x000fe20000000000 */
[----:B----4-:R-:W-:-:S13]  /*0290*/  ISETP.NE.AND P0, PT, R0, RZ, PT ;  /* 0x000000ff0000720c */ /* 0x010fda0003f05270 */
[----:B------:R-:W-:Y:S05]  /*02a0*/  @P0 BRA `(.L_x_3) ;  /* 0x0000000000580947 */ /* 0x000fea0003800000 */
[----:B-1----:R-:W1:Y:S01]  /*02b0*/  S2UR UR5, SR_CgaCtaId ;  /* 0x00000000000579c3 */ /* 0x002e620000008800 */
[----:B------:R-:W-:Y:S01]  /*02c0*/  UMOV UR4, 0x400 ;  /* 0x0000040000047882 */ /* 0x000fe20000000000 */
[----:B------:R-:W-:Y:S01]  /*02d0*/  UMOV UR6, 0x1 ;  /* 0x0000000100067882 */ /* 0x000fe20000000000 */
[----:B------:R-:W-:Y:S01]  /*02e0*/  UMOV UR7, 0x80 ;  /* 0x0000008000077882 */ /* 0x000fe20000000000 */
[----:B------:R-:W-:Y:S01]  /*02f0*/  ELECT P0, URZ, PT ;  /* 0x00000000003f782f */ /* 0x000fe20003800000 */
[----:B-1----:R-:W-:Y:S02]  /*0300*/  ULEA UR8, UR5, UR4, 0x18 ;  /* 0x0000000405087291 */ /* 0x002fe4000f8ec03f */
[----:B------:R-:W-:-:S04]  /*0310*/  UIADD3 UR4, -UR6, 0x100000, URZ ;  /* 0x0010000006047890 */ /* 0x000fc8000fffe13f */
[----:B------:R-:W-:Y:S02]  /*0320*/  USHF.L.U32 UR5, UR4, 0xb, URZ ;  /* 0x0000000b04057899 */ /* 0x000fe4000800063f */
[----:B------:R-:W-:Y:S02]  /*0330*/  USHF.L.U32 UR4, UR4, 0x1, URZ ;  /* 0x0000000104047899 */ /* 0x000fe4000800063f */
[----:B------:R-:W-:-:S04]  /*0340*/  UIADD3 UR6, -UR7, 0x100000, URZ ;  /* 0x0010000007067890 */ /* 0x000fc8000fffe13f */
[----:B------:R-:W-:Y:S02]  /*0350*/  USHF.L.U32 UR7, UR6, 0xb, URZ ;  /* 0x0000000b06077899 */ /* 0x000fe4000800063f */
[----:B------:R-:W-:Y:S01]  /*0360*/  USHF.L.U32 UR6, UR6, 0x1, URZ ;  /* 0x0000000106067899 */ /* 0x000fe2000800063f */
[----:B------:R-:W1:Y:S03]  /*0370*/  FENCE.VIEW.ASYNC.S ;  /* 0x00000000000073c6 */ /* 0x000e660000000000 */
[----:B-1----:R4:W1:Y:S08]  /*0380*/  SYNCS.EXCH.64 URZ, [UR8+0x4800], UR4 ;  /* 0x00480004083f75b2 */ /* 0x0028700008000100 */
[----:B------:R4:W1:Y:S01]  /*0390*/  SYNCS.EXCH.64 URZ, [UR8+0x4820], UR6 ;  /* 0x00482006083f75b2 */ /* 0x0008620008000100 */
[----:B------:R4:W1:Y:S01]  /*03a0*/  SYNCS.EXCH.64 URZ, [UR8+0x4808], UR4 ;  /* 0x00480804083f75b2 */ /* 0x0008620008000100 */
[----:B------:R4:W1:Y:S01]  /*03b0*/  SYNCS.EXCH.64 URZ, [UR8+0x4828], UR6 ;  /* 0x00482806083f75b2 */ /* 0x0008620008000100 */
[----:B------:R4:W1:Y:S01]  /*03c0*/  SYNCS.EXCH.64 URZ, [UR8+0x4810], UR4 ;  /* 0x00481004083f75b2 */ /* 0x0008620008000100 */
[----:B------:R4:W1:Y:S01]  /*03d0*/  SYNCS.EXCH.64 URZ, [UR8+0x4830], UR6 ;  /* 0x00483006083f75b2 */ /* 0x0008620008000100 */
[----:B------:R4:W1:Y:S01]  /*03e0*/  SYNCS.EXCH.64 URZ, [UR8+0x4818], UR4 ;  /* 0x00481804083f75b2 */ /* 0x0008620008000100 */
[----:B------:R4:W1:Y:S02]  /*03f0*/  SYNCS.EXCH.64 URZ, [UR8+0x4838], UR6 ;  /* 0x00483806083f75b2 */ /* 0x0008640008000100 */
[----:B----4-:R-:W-:Y:S01]  /*0400*/  NOP ;  /* 0x0000000000007918 */ /* 0x010fe20000000000 */
.L_x_3:
        /* <DEDUP_REMOVED lines=18> */
[----:B------:R4:W1:Y:S02]  /*0530*/  SYNCS.EXCH.64 URZ, [UR8+0x4858], UR6 ;  /* 0x00485806083f75b2 */ /* 0x0008640008000100 */
[----:B----4-:R-:W-:Y:S01]  /*0540*/  NOP ;  /* 0x0000000000007918 */ /* 0x010fe20000000000 */
.L_x_4:
[----:B------:R-:W4:Y:S01]  /*0550*/  S2UR UR11, SR_CTAID.X ;  /* 0x00000000000b79c3 */ /* 0x000f220000002500 */
[----:B------:R-:W5:Y:S01]  /*0560*/  SHFL.IDX PT, R9, R9, RZ, 0x1f ;  /* 0x00001fff09097589 */ /* 0x000f6200000e0000 */
[----:B-1----:R-:W-:Y:S01]  /*0570*/  ULDC UR4, c[0x0][0x28c] ;  /* 0x0000a30000047ab9 */ /* 0x002fe20000000800 */
[----:B------:R-:W-:Y:S02]  /*0580*/  ELECT P0, URZ, PT ;  /* 0x00000000003f782f */ /* 0x000fe40003800000 */
[----:B------:R-:W-:Y:S01]  /*0590*/  SHF.R.S32.HI R0, RZ, 0x1f, R3 ;  /* 0x0000001fff007819 */ /* 0x000fe20000011403 */
[----:B------:R-:W-:Y:S01]  /*05a0*/  UIADD3 UR4, UR4, 0x7f, URZ ;  /* 0x0000007f04047890 */ /* 0x000fe2000fffe03f */
[----:B------:R-:W-:Y:S01]  /*05b0*/  NOP ;  /* 0x0000000000007918 */ /* 0x000fe20000000000 */
[----:B------:R-:W-:Y:S01]  /*05c0*/  BSSY B0, `(.L_x_5) ;  /* 0x000002e000007945 */ /* 0x000fe20003800000 */
[----:B------:R-:W-:Y:S01]  /*05d0*/  LEA.HI R0, R0, R3, RZ, 0x7 ;  /* 0x0000000300007211 */ /* 0x000fe200078f38ff */
[----:B------:R-:W-:Y:S01]  /*05e0*/  USHF.R.S32.HI UR5, URZ, 0x1f, UR4 ;  /* 0x0000001f3f057899 */ /* 0x000fe20008011404 */
[----:B------:R-:W1:Y:S01]  /*05f0*/  S2UR UR36, SR_CTAID.Y ;  /* 0x00000000002479c3 */ /* 0x000e620000002600 */
[----:B------:R-:W-:Y:S01]  /*0600*/  IMAD.MOV.U32 R8, RZ, RZ, RZ ;  /* 0x000000ffff087224 */ /* 0x000fe200078e00ff */
[----:B------:R-:W-:Y:S01]  /*0610*/  LOP3.LUT R0, R0, 0xffffff80, RZ, 0xc0, !PT ;  /* 0xffffff8000007812 */ /* 0x000fe200078ec0ff */
[----:B------:R-:W-:-:S04]  /*0620*/  ULEA.HI UR5, UR5, UR4, URZ, 0x7 ;  /* 0x0000000405057291 */ /* 0x000fc8000f8f383f */
[----:B------:R-:W-:Y:S01]  /*0630*/  USHF.R.S32.HI UR5, URZ, 0x7, UR5 ;  /* 0x000000073f057899 */ /* 0x000fe20008011405 */
[----:B------:R-:W-:Y:S01]  /*0640*/  IMAD.IADD R10, R3, 0x1, -R0 ;  /* 0x00000001030a7824 */ /* 0x000fe200078e0a00 */
[----:B------:R-:W1:Y:S01]  /*0650*/  S2UR UR37, SR_CTAID.Z ;  /* 0x00000000002579c3 */ /* 0x000e620000002700 */
[----:B----4-:R-:W-:-:S07]  /*0660*/  USHF.L.U32 UR11, UR11, 0x6, URZ ;  /* 0x000000060b0b7899 */ /* 0x010fce000800063f */
[----:B--23--:R-:W-:Y:S01]  /*0670*/  BAR.SYNC.DEFER_BLOCKING 0x0 ;  /* 0x0000000000007b1d */ /* 0x00cfe20000010000 */
[----:B-----5:R-:W-:Y:S01]  /*0680*/  ISETP.EQ.AND P1, PT, R9, RZ, P0 ;  /* 0x000000ff0900720c */ /* 0x020fe20000722270 */
[----:B------:R-:W-:-:S04]  /*0690*/  IMAD.U32 R2, RZ, RZ, UR11 ;  /* 0x0000000bff027e24 */ /* 0x000fc8000f8e00ff */
[----:B------:R-:W-:-:S05]  /*06a0*/  VIADD R2, R2, 0xbf ;  /* 0x000000bf02027836 */ /* 0x000fca0000000000 */
[----:B------:R-:W-:-:S04]  /*06b0*/  SHF.R.U32.HI R18, RZ, 0x7, R2 ;  /* 0x00000007ff127819 */ /* 0x000fc80000011602 */
[----:B------:R-:W-:Y:S01]  /*06c0*/  VIMNMX R0, R18, UR5, PT ;  /* 0x0000000512007c48 */ /* 0x000fe2000bfe0100 */
[----:B-1----:R-:W-:Y:S06]  /*06d0*/  @!P1 BRA `(.L_x_6) ;  /* 0x0000000000709947 */ /* 0x002fec0003800000 */
[----:B------:R-:W1:Y:S01]  /*06e0*/  S2R R5, SR_CgaCtaId ;  /* 0x0000000000057919 */ /* 0x000e620000008800 */
[----:B------:R-:W-:Y:S01]  /*06f0*/  MOV R2, 0x400 ;  /* 0x0000040000027802 */ /* 0x000fe20000000f00 */
[----:B------:R-:W-:Y:S01]  /*0700*/  IMAD.MOV.U32 R4, RZ, RZ, 0x1 ;  /* 0x00000001ff047424 */ /* 0x000fe200078e00ff */
[----:B------:R-:W-:Y:S02]  /*0710*/  ISETP.NE.AND P3, PT, R10, RZ, PT ;  /* 0x000000ff0a00720c */ /* 0x000fe40003f65270 */
[----:B-1----:R-:W-:Y:S02]  /*0720*/  LEA R5, R5, R2, 0x18 ;  /* 0x0000000205057211 */ /* 0x002fe400078ec0ff */
[----:B------:R-:W-:-:S09]  /*0730*/  SHF.L.U32 R2, R4, 0x1f, RZ ;  /* 0x0000001f04027819 */ /* 0x000fd200000006ff */
.L_x_7:
[----:B-1----:R1:W2:Y:S02]  /*0740*/  SYNCS.PHASECHK.TRANS64.TRYWAIT P2, [R5+URZ+0x4848], R2 ;  /* 0x00484802050075a7 */ /* 0x0022a4000804017f */
[----:B--2---:R-:W-:Y:S05]  /*0750*/  @!P2 NANOSLEEP.SYNCS 0x989680 ;  /* 0x009896800000a95d */ /* 0x004fea0003900000 */
[----:B------:R-:W2:Y:S02]  /*0760*/  @!P2 SYNCS.PHASECHK.TRANS64 P2, [R5+URZ+0x4848], R2 ;  /* 0x004848020500a5a7 */ /* 0x000ea4000804007f */
[----:B--2---:R-:W-:Y:S05]  /*0770*/  @!P2 BRA `(.L_x_7) ;  /* 0xfffffffc00f0a947 */ /* 0x004fea000383ffff */
[----:B------:R-:W-:Y:S05]  /*0780*/  @P3 BRA `(.L_x_8) ;  /* 0x0000000000143947 */ /* 0x000fea0003800000 */
[----:B------:R-:W-:Y:S02]  /*0790*/  LOP3.LUT P2, RZ, R3, 0x1f, RZ, 0xc0, !PT ;  /* 0x0000001f03ff7812 */ /* 0x000fe4000784c0ff */
[----:B-1----:R-:W-:-:S04]  /*07a0*/  MOV R2, 0x800 ;  /* 0x0000080000027802 */ /* 0x002fc80000000f00 */
[----:B------:R2:W-:Y:S07]  /*07b0*/  SYNCS.ARRIVE.TRANS64 RZ, [R5+URZ+0x4840], R2 ;  /* 0x0048400205ff79a7 */ /* 0x0005ee000800003f */
[----:B------:R-:W-:Y:S05]  /*07c0*/  @!P2 BRA `(.L_x_8) ;  /* 0x000000000004a947 */ /* 0x000fea0003800000 */
[----:B------:R-:W-:Y:S01]  /*07d0*/  BPT.TRAP 0x1 ;  /* 0x000000040000795c */ /* 0x000fe20000300000 */
.L_x_8:
[----:B------:R-:W-:Y:S01]  /*07e0*/  R2UR UR8, R5 ;  /* 0x00000000050872ca */ /* 0x000fe200000e0000 */
[----:B------:R-:W-:Y:S01]  /*07f0*/  ULDC.64 UR4, c[0x0][0x198] ;  /* 0x0000660000047ab9 */ /* 0x000fe20000000a00 */
[----:B------:R-:W-:Y:S01]  /*0800*/  UMOV UR6, 0x0 ;  /* 0x0000000000067882 */ /* 0x000fe20000000000 */
[----:B------:R-:W-:Y:S01]  /*0810*/  UIADD3 UR4, UP0, UR4, 0xf0, URZ ;  /* 0x000000f004047890 */ /* 0x000fe2000ff1e03f */
[----:B------:R-:W-:Y:S01]  /*0820*/  UMOV UR7, 0x10000000 ;  /* 0x1000000000077882 */ /* 0x000fe20000000000 */
[----:B------:R-:W-:Y:S02]  /*0830*/  UMOV UR10, URZ ;  /* 0x0000003f000a7c82 */ /* 0x000fe40008000000 */
[----:B------:R-:W-:Y:S01]  /*0840*/  UIADD3.X UR5, URZ, UR5, URZ, UP0, !UPT ;  /* 0x000000053f057290 */ /* 0x000fe200087fe43f */
[----:B------:R-:W-:Y:S01]  /*0850*/  UMOV UR12, UR36 ;  /* 0x00000024000c7c82 */ /* 0x000fe20008000000 */
[----:B------:R-:W-:-:S04]  /*0860*/  UMOV UR13, UR37 ;  /* 0x00000025000d7c82 */ /* 0x000fc80008000000 */
[----:B------:R-:W-:-:S09]  /*0870*/  UIADD3 UR9, UR8, 0x4840, URZ ;  /* 0x0000484008097890 */ /* 0x000fd2000fffe03f */
[----:B------:R3:W-:Y:S02]  /*0880*/  UTMALDG.4D [UR8], [UR4], desc[UR6] ;  /* 0x00000608040075b4 */ /* 0x0007e40008019000 */
[----:B---3--:R-:W-:Y:S01]  /*0890*/  NOP ;  /* 0x0000000000007918 */ /* 0x008fe20000000000 */
.L_x_6:
[----:B------:R-:W-:Y:S05]  /*08a0*/  BSYNC B0 ;  /* 0x0000000000007941 */ /* 0x000fea0003800000 */
.L_x_5:
[----:B------:R-:W-:Y:S01]  /*08b0*/  BSSY B0, `(.L_x_9) ;  /* 0x0000097000007945 */ /* 0x000fe20003800000 */
[----:B------:R-:W-:Y:S02]  /*08c0*/  IMAD.SHL.U32 R7, R0, 0x2, RZ ;  /* 0x0000000200077824 */ /* 0x000fe400078e00ff */
[----:B------:R-:W-:Y:S02]  /*08d0*/  IMAD.MOV.U32 R6, RZ, RZ, 0x1 ;  /* 0x00000001ff067424 */ /* 0x000fe400078e00ff */
[----:B------:R-:W-:Y:S02]  /*08e0*/  IMAD.MOV.U32 R4, RZ, RZ, 0x1 ;  /* 0x00000001ff047424 */ /* 0x000fe400078e00ff */
[----:B-12---:R-:W-:Y:S01]  /*08f0*/  IMAD.MOV.U32 R5, RZ, RZ, RZ ;  /* 0x000000ffff057224 */ /* 0x006fe200078e00ff */
[----:B------:R-:W-:Y:S06]  /*0900*/  @!P1 BRA `(.L_x_10) ;  /* 0x0000000800449947 */ /* 0x000fec0003800000 */
[----:B------:R-:W-:Y:S01]  /*0910*/  ISETP.GE.AND P1, PT, R0, 0x1, PT ;  /* 0x000000010000780c */ /* 0x000fe20003f26270 */
[----:B------:R-:W-:Y:S01]  /*0920*/  IMAD.MOV.U32 R8, RZ, RZ, RZ ;  /* 0x000000ffff087224 */ /* 0x000fe200078e00ff */
[----:B------:R-:W-:Y:S02]  /*0930*/  LOP3.LUT R2, R3, 0x1f, RZ, 0xc0, !PT ;  /* 0x0000001f03027812 */ /* 0x000fe400078ec0ff */
[----:B------:R-:W-:-:S09]  /*0940*/  MOV R5, RZ ;  /* 0x000000ff00057202 */ /* 0x000fd20000000f00 */
[----:B------:R-:W-:Y:S05]  /*0950*/  @!P1 BRA `(.L_x_11) ;  /* 0x0000000000f49947 */ /* 0x000fea0003800000 */
[----:B------:R-:W1:Y:S01]  /*0960*/  S2R R4, SR_CgaCtaId ;  /* 0x0000000000047919 */ /* 0x000e620000008800 */
[----:B------:R-:W-:Y:S01]  /*0970*/  MOV R3, 0x400 ;  /* 0x0000040000037802 */ /* 0x000fe20000000f00 */
[----:B------:R-:W-:Y:S01]  /*0980*/  IMAD.MOV.U32 R7, RZ, RZ, 0x1 ;  /* 0x00000001ff077424 */ /* 0x000fe200078e00ff */
[----:B------:R-:W-:Y:S01]  /*0990*/  ISETP.NE.AND P2, PT, R10, RZ, PT ;  /* 0x000000ff0a00720c */ /* 0x000fe20003f45270 */
[----:B------:R-:W-:Y:S01]  /*09a0*/  IMAD.MOV.U32 R5, RZ, RZ, 0x1 ;  /* 0x00000001ff057424 */ /* 0x000fe200078e00ff */
[----:B-1----:R-:W-:Y:S02]  /*09b0*/  LEA R4, R4, R3, 0x18 ;  /* 0x0000000304047211 */ /* 0x002fe400078ec0ff */
[----:B------:R-:W-:-:S09]  /*09c0*/  SHF.L.U32 R3, R7, 0x1f, RZ ;  /* 0x0000001f07037819 */ /* 0x000fd200000006ff */
.L_x_12:
[----:B-1----:R1:W2:Y:S02]  /*09d0*/  SYNCS.PHASECHK.TRANS64.TRYWAIT P1, [R4+URZ+0x4820], R3 ;  /* 0x00482003040075a7 */ /* 0x0022a4000802017f */
[----:B--2---:R-:W-:Y:S05]  /*09e0*/  @!P1 NANOSLEEP.SYNCS 0x989680 ;  /* 0x009896800000995d */ /* 0x004fea0003900000 */
[----:B------:R-:W2:Y:S02]  /*09f0*/  @!P1 SYNCS.PHASECHK.TRANS64 P1, [R4+URZ+0x4820], R3 ;  /* 0x00482003040095a7 */ /* 0x000ea4000802007f */
[----:B--2---:R-:W-:Y:S05]  /*0a00*/  @!P1 BRA `(.L_x_12) ;  /* 0xfffffffc00f09947 */ /* 0x004fea000383ffff */
[----:B------:R-:W-:Y:S05]  /*0a10*/  @P2 BRA `(.L_x_13) ;  /* 0x0000000000142947 */ /* 0x000fea0003800000 */
[----:B------:R-:W-:Y:S01]  /*0a20*/  ISETP.NE.AND P1, PT, R2, RZ, PT ;  /* 0x000000ff0200720c */ /* 0x000fe20003f25270 */
[----:B-1----:R-:W-:-:S04]  /*0a30*/  IMAD.MOV.U32 R3, RZ, RZ, 0x1000 ;  /* 0x00001000ff037424 */ /* 0x002fc800078e00ff */
[----:B------:R2:W-:Y:S08]  /*0a40*/  SYNCS.ARRIVE.TRANS64 RZ, [R4+URZ+0x4800], R3 ;  /* 0x0048000304ff79a7 */ /* 0x0005f0000800003f */
[----:B------:R-:W-:Y:S05]  /*0a50*/  @!P1 BRA `(.L_x_13) ;  /* 0x0000000000049947 */ /* 0x000fea0003800000 */
[----:B------:R-:W-:Y:S01]  /*0a60*/  BPT.TRAP 0x1 ;  /* 0x000000040000795c */ /* 0x000fe20000300000 */
.L_x_13:
[----:B------:R-:W-:Y:S01]  /*0a70*/  R2UR UR33, R4 ;  /* 0x00000000042172ca */ /* 0x000fe200000e0000 */
[----:B------:R-:W-:Y:S01]  /*0a80*/  ULDC.64 UR4, c[0x0][0x198] ;  /* 0x0000660000047ab9 */ /* 0x000fe20000000a00 */
[----:B-12---:R-:W1:Y:S01]  /*0a90*/  S2R R4, SR_CgaCtaId ;  /* 0x0000000000047919 */ /* 0x006e620000008800 */
[----:B------:R-:W-:Y:S01]  /*0aa0*/  UIADD3 UR4, UP0, UR4, 0x1f0, URZ ;  /* 0x000001f004047890 */ /* 0x000fe2000ff1e03f */
[----:B------:R-:W-:Y:S01]  /*0ab0*/  MOV R3, 0x400 ;  /* 0x0000040000037802 */ /* 0x000fe20000000f00 */
[----:B------:R-:W-:Y:S01]  /*0ac0*/  UMOV UR6, 0x0 ;  /* 0x0000000000067882 */ /* 0x000fe20000000000 */
[----:B------:R-:W-:Y:S01]  /*0ad0*/  UMOV UR7, 0x10000000 ;  /* 0x1000000000077882 */ /* 0x000fe20000000000 */
[----:B------:R-:W-:Y:S01]  /*0ae0*/  UIADD3.X UR5, URZ, UR5, URZ, UP0, !UPT ;  /* 0x000000053f057290 */ /* 0x000fe200087fe43f */
[----:B------:R-:W-:Y:S01]  /*0af0*/  IMAD.MOV.U32 R12, RZ, RZ, 0x1 ;  /* 0x00000001ff0c7424 */ /* 0x000fe200078e00ff */
[----:B------:R-:W-:Y:S01]  /*0b00*/  UMOV UR34, URZ ;  /* 0x0000003f00227c82 */ /* 0x000fe20008000000 */
[----:B------:R-:W-:Y:S01]  /*0b10*/  UMOV UR35, URZ ;  /* 0x0000003f00237c82 */ /* 0x000fe20008000000 */
[----:B------:R-:W-:Y:S01]  /*0b20*/  ISETP.NE.AND P2, PT, R10, RZ, PT ;  /* 0x000000ff0a00720c */ /* 0x000fe20003f45270 */
[----:B------:R-:W-:Y:S01]  /*0b30*/  IMAD.MOV.U32 R8, RZ, RZ, 0x1 ;  /* 0x00000001ff087424 */ /* 0x000fe200078e00ff */
[----:B------:R-:W-:Y:S01]  /*0b40*/  UIADD3 UR32, UR33, 0x800, URZ ;  /* 0x0000080021207890 */ /* 0x000fe2000fffe03f */
[----:B------:R-:W-:Y:S01]  /*0b50*/  SHF.L.U32 R12, R12, 0x1f, RZ ;  /* 0x0000001f0c0c7819 */ /* 0x000fe200000006ff */
[----:B------:R-:W-:-:S09]  /*0b60*/  UIADD3 UR33, UR33, 0x4800, URZ ;  /* 0x0000480021217890 */ /* 0x000fd2000fffe03f */
[----:B------:R2:W-:Y:S01]  /*0b70*/  UTMALDG.4D [UR32], [UR4], desc[UR6] ;  /* 0x00000620040075b4 */ /* 0x0005e20008019000 */
[----:B-1----:R-:W-:-:S04]  /*0b80*/  LEA R4, R4, R3, 0x18 ;  /* 0x0000000304047211 */ /* 0x002fc800078ec0ff */
[----:B--2---:R-:W-:-:S07]  /*0b90*/  LEA R3, R5, R4, 0x3 ;  /* 0x0000000405037211 */ /* 0x004fce00078e18ff */
.L_x_14:
        /* <DEDUP_REMOVED lines=10> */
.L_x_15:
[----:B------:R-:W-:Y:S01]  /*0c40*/  IMAD R4, R5, 0x1000, R4 ;  /* 0x0000100005047824 */ /* 0x000fe200078e0204 */
[----:B------:R-:W-:Y:S01]  /*0c50*/  R2UR UR33, R3 ;  /* 0x00000000032172ca */ /* 0x000fe200000e0000 */
[----:B------:R-:W-:Y:S01]  /*0c60*/  ULDC.64 UR4, c[0x0][0x198] ;  /* 0x0000660000047ab9 */ /* 0x000fe20000000a00 */
[----:B------:R-:W-:Y:S01]  /*0c70*/  UMOV UR6, 0x0 ;  /* 0x0000000000067882 */ /* 0x000fe20000000000 */
[----:B------:R-:W-:Y:S01]  /*0c80*/  UIADD3 UR4, UP0, UR4, 0x2f0, URZ ;  /* 0x000002f004047890 */ /* 0x000fe2000ff1e03f */
[----:B------:R-:W-:Y:S01]  /*0c90*/  R2UR UR32, R4 ;  /* 0x00000000042072ca */ /* 0x000fe200000e0000 */
[----:B------:R-:W-:Y:S01]  /*0ca0*/  UMOV UR7, 0x10000000 ;  /* 0x1000000000077882 */ /* 0x000fe20000000000 */
[----:B------:R-:W-:Y:S01]  /*0cb0*/  UMOV UR34, URZ ;  /* 0x0000003f00227c82 */ /* 0x000fe20008000000 */
[----:B------:R-:W-:Y:S01]  /*0cc0*/  UIADD3.X UR5, URZ, UR5, URZ, UP0, !UPT ;  /* 0x000000053f057290 */ /* 0x000fe200087fe43f */
[----:B------:R-:W-:Y:S01]  /*0cd0*/  VIADD R5, R5, 0x1 ;  /* 0x0000000105057836 */ /* 0x000fe20000000000 */
[----:B------:R-:W-:-:S04]  /*0ce0*/  UMOV UR35, URZ ;  /* 0x0000003f00237c82 */ /* 0x000fc80008000000 */
[----:B------:R-:W-:-:S04]  /*0cf0*/  UIADD3 UR33, UR33, 0x4800, URZ ;  /* 0x0000480021217890 */ /* 0x000fc8000fffe03f */
[----:B------:R-:W-:-:S09]  /*0d00*/  UIADD3 UR32, UR32, 0x800, URZ ;  /* 0x0000080020207890 */ /* 0x000fd2000fffe03f */
[----:B------:R3:W-:Y:S02]  /*0d10*/  UTMALDG.4D [UR32], [UR4], desc[UR6] ;  /* 0x00000620040075b4 */ /* 0x0007e40008019000 */
[----:B---3--:R-:W-:Y:S01]  /*0d20*/  NOP ;  /* 0x0000000000007918 */ /* 0x008fe20000000000 */
.L_x_11:
[----:B------:R-:W-:Y:S01]  /*0d30*/  ISETP.GE.AND P1, PT, R0, 0x2, PT ;  /* 0x000000020000780c */ /* 0x000fe20003f26270 */
[----:B------:R-:W-:-:S12]  /*0d40*/  IMAD.MOV.U32 R4, RZ, RZ, 0x1 ;  /* 0x00000001ff047424 */ /* 0x000fd800078e00ff */
[----:B------:R-:W-:Y:S05]  /*0d50*/  @!P1 BRA `(.L_x_16) ;  /* 0x0000000400249947 */ /* 0x000fea0003800000 */
[----:B------:R-:W3:Y:S01]  /*0d60*/  S2R R4, SR_CgaCtaId ;  /* 0x0000000000047919 */ /* 0x000ee20000008800 */
[----:B-12---:R-:W-:Y:S01]  /*0d70*/  MOV R3, 0x400 ;  /* 0x0000040000037802 */ /* 0x006fe20000000f00 */
[----:B------:R-:W-:Y:S01]  /*0d80*/  IMAD.MOV.U32 R12, RZ, RZ, 0x1 ;  /* 0x00000001ff0c7424 */ /* 0x000fe200078e00ff */
[----:B------:R-:W-:-:S04]  /*0d90*/  ISETP.NE.AND P2, PT, R10, RZ, PT ;  /* 0x000000ff0a00720c */ /* 0x000fc80003f45270 */
[----:B------:R-:W-:Y:S02]  /*0da0*/  SHF.L.U32 R12, R12, 0x1f, RZ ;  /* 0x0000001f0c0c7819 */ /* 0x000fe400000006ff */
[----:B---3--:R-:W-:-:S04]  /*0db0*/  LEA R4, R4, R3, 0x18 ;  /* 0x0000000304047211 */ /* 0x008fc800078ec0ff */
[----:B------:R-:W-:-:S07]  /*0dc0*/  LEA R3, R5, R4, 0x3 ;  /* 0x0000000405037211 */ /* 0x000fce00078e18ff */
.L_x_17:
        /* <DEDUP_REMOVED lines=10> */
.L_x_18:
[----:B------:R-:W-:Y:S01]  /*0e70*/  IMAD R4, R5, 0x1000, R4 ;  /* 0x0000100005047824 */ /* 0x000fe200078e0204 */
[----:B------:R-:W-:Y:S01]  /*0e80*/  R2UR UR33, R3 ;  /* 0x00000000032172ca */ /* 0x000fe200000e0000 */
[----:B------:R-:W-:Y:S01]  /*0e90*/  ULDC.64 UR4, c[0x0][0x198] ;  /* 0x0000660000047ab9 */ /* 0x000fe20000000a00 */
[----:B------:R-:W-:Y:S01]  /*0ea0*/  R2UR UR35, R8 ;  /* 0x00000000082372ca */ /* 0x000fe200000e0000 */
[----:B------:R-:W-:Y:S01]  /*0eb0*/  UIADD3 UR4, UP0, UR4, 0x1f0, URZ ;  /* 0x000001f004047890 */ /* 0x000fe2000ff1e03f */
[----:B------:R-:W-:Y:S01]  /*0ec0*/  R2UR UR32, R4 ;  /* 0x00000000042072ca */ /* 0x000fe200000e0000 */
[----:B------:R-:W-:Y:S01]  /*0ed0*/  UMOV UR6, 0x0 ;  /* 0x0000000000067882 */ /* 0x000fe20000000000 */
[----:B------:R-:W3:Y:S01]  /*0ee0*/  S2R R4, SR_CgaCtaId ;  /* 0x0000000000047919 */ /* 0x000ee20000008800 */
[----:B------:R-:W-:Y:S01]  /*0ef0*/  UIADD3.X UR5, URZ, UR5, URZ, UP0, !UPT ;  /* 0x000000053f057290 */ /* 0x000fe200087fe43f */
[----:B------:R-:W-:Y:S01]  /*0f00*/  VIADD R5, R5, 0x1 ;  /* 0x0000000105057836 */ /* 0x000fe20000000000 */
[----:B------:R-:W-:Y:S01]  /*0f10*/  UMOV UR7, 0x10000000 ;  /* 0x1000000000077882 */ /* 0x000fe20000000000 */
[----:B------:R-:W-:Y:S01]  /*0f20*/  UMOV UR34, URZ ;  /* 0x0000003f00227c82 */ /* 0x000fe20008000000 */
[----:B-12---:R-:W-:-:S02]  /*0f30*/  MOV R3, 0x400 ;  /* 0x0000040000037802 */ /* 0x006fc40000000f00 */
[----:B------:R-:W-:Y:S01]  /*0f40*/  UIADD3 UR33, UR33, 0x4800, URZ ;  /* 0x0000480021217890 */ /* 0x000fe2000fffe03f */
[C---:B------:R-:W-:Y:S01]  /*0f50*/  ISETP.NE.AND P2, PT, R5.reuse, 0x4, PT ;  /* 0x000000040500780c */ /* 0x040fe20003f45270 */
[----:B------:R-:W-:Y:S01]  /*0f60*/  USHF.L.U32 UR35, UR35, 0x7, URZ ;  /* 0x0000000723237899 */ /* 0x000fe2000800063f */
[C---:B------:R-:W-:Y:S01]  /*0f70*/  ISETP.NE.AND P1, PT, R5.reuse, 0x4, PT ;  /* 0x000000040500780c */ /* 0x040fe20003f25270 */
[----:B------:R-:W-:Y:S01]  /*0f80*/  UIADD3 UR32, UR32, 0x800, URZ ;  /* 0x0000080020207890 */ /* 0x000fe2000fffe03f */
[----:B------:R-:W-:Y:S02]  /*0f90*/  SEL R5, R5, RZ, P2 ;  /* 0x000000ff05057207 */ /* 0x000fe40001000000 */
[----:B------:R-:W-:-:S06]  /*0fa0*/  ISETP.NE.AND P3, PT, R10, RZ, PT ;  /* 0x000000ff0a00720c */ /* 0x000fcc0003f65270 */
[----:B------:R1:W-:Y:S01]  /*0fb0*/  UTMALDG.4D [UR32], [UR4], desc[UR6] ;  /* 0x00000620040075b4 */ /* 0x0003e20008019000 */
[----:B---3--:R-:W-:Y:S02]  /*0fc0*/  LEA R12, R4, R3, 0x18 ;  /* 0x00000003040c7211 */ /* 0x008fe400078ec0ff */
[----:B------:R-:W-:-:S03]  /*0fd0*/  SEL R4, RZ, 0x1, !P1 ;  /* 0x00000001ff047807 */ /* 0x000fc60004800000 */
[----:B------:R-:W-:Y:S01]  /*0fe0*/  IMAD R14, R5, 0x8, R12 ;  /* 0x00000008050e7824 */ /* 0x000fe200078e020c */
[----:B-1----:R-:W-:-:S07]  /*0ff0*/  SHF.L.U32 R3, R4, 0x1f, RZ ;  /* 0x0000001f04037819 */ /* 0x002fce00000006ff */
.L_x_19:
        /* <DEDUP_REMOVED lines=10> */
.L_x_20:
[C---:B------:R-:W-:Y:S01]  /*10a0*/  LEA R12, R5.reuse, R12, 0xc ;  /* 0x0000000c050c7211 */ /* 0x040fe200078e60ff */
[----:B------:R-:W-:Y:S01]  /*10b0*/  ULDC.64 UR4, c[0x0][0x198] ;  /* 0x0000660000047ab9 */ /* 0x000fe20000000a00 */
[----:B------:R-:W-:Y:S01]  /*10c0*/  R2UR UR35, R8 ;  /* 0x00000000082372ca */ /* 0x000fe200000e0000 */
[----:B------:R-:W-:Y:S01]  /*10d0*/  UIADD3 UR4, UP0, UR4, 0x2f0, URZ ;  /* 0x000002f004047890 */ /* 0x000fe2000ff1e03f */
[----:B------:R-:W-:Y:S01]  /*10e0*/  R2UR UR33, R14 ;  /* 0x000000000e2172ca */ /* 0x000fe200000e0000 */
[----:B------:R-:W-:Y:S01]  /*10f0*/  UMOV UR6, 0x0 ;  /* 0x0000000000067882 */ /* 0x000fe20000000000 */
[----:B------:R-:W-:Y:S01]  /*1100*/  R2UR UR32, R12 ;  /* 0x000000000c2072ca */ /* 0x000fe200000e0000 */
[----:B------:R-:W-:Y:S01]  /*1110*/  UIADD3.X UR5, URZ, UR5, URZ, UP0, !UPT ;  /* 0x000000053f057290 */ /* 0x000fe200087fe43f */
[----:B------:R-:W-:Y:S01]  /*1120*/  VIADD R5, R5, 0x1 ;  /* 0x0000000105057836 */ /* 0x000fe20000000000 */
[----:B------:R-:W-:Y:S01]  /*1130*/  UMOV UR7, 0x10000000 ;  /* 0x1000000000077882 */ /* 0x000fe20000000000 */
[----:B------:R-:W-:Y:S01]  /*1140*/  UMOV UR34, URZ ;  /* 0x0000003f00227c82 */ /* 0x000fe20008000000 */
[----:B------:R-:W-:-:S02]  /*1150*/  VIADD R8, R8, 0x1 ;  /* 0x0000000108087836 */ /* 0x000fc40000000000 */
[C---:B------:R-:W-:Y:S02]  /*1160*/  ISETP.NE.AND P1, PT, R5.reuse, 0x4, PT ;  /* 0x000000040500780c */ /* 0x040fe40003f25270 */
[----:B------:R-:W-:Y:S02]  /*1170*/  USHF.L.U32 UR35, UR35, 0x7, URZ ;  /* 0x0000000723237899 */ /* 0x000fe4000800063f */
[----:B------:R-:W-:Y:S01]  /*1180*/  UIADD3 UR33, UR33, 0x4800, URZ ;  /* 0x0000480021217890 */ /* 0x000fe2000fffe03f */
[----:B-12---:R-:W-:Y:S01]  /*1190*/  SEL R3, RZ, 0x1, P1 ;  /* 0x00000001ff037807 */ /* 0x006fe20000800000 */
[----:B------:R-:W-:Y:S01]  /*11a0*/  UIADD3 UR32, UR32, 0x800, URZ ;  /* 0x0000080020207890 */ /* 0x000fe2000fffe03f */
[----:B------:R-:W-:Y:S02]  /*11b0*/  SEL R5, R5, RZ, P1 ;  /* 0x000000ff05057207 */ /* 0x000fe40000800000 */
[----:B------:R-:W-:-:S06]  /*11c0*/  LOP3.LUT R4, R4, R3, RZ, 0x3c, !PT ;  /* 0x0000000304047212 */ /* 0x000fcc00078e3cff */
[----:B------:R3:W-:Y:S02]  /*11d0*/  UTMALDG.4D [UR32], [UR4], desc[UR6] ;  /* 0x00000620040075b4 */ /* 0x0007e40008019000 */
[----:B---3--:R-:W-:Y:S01]  /*11e0*/  NOP ;  /* 0x0000000000007918 */ /* 0x008fe20000000000 */
.L_x_16:
[----:B------:R-:W-:-:S05]  /*11f0*/  IMAD.SHL.U32 R7, R0, 0x2, RZ ;  /* 0x0000000200077824 */ /* 0x000fca00078e00ff */
[----:B------:R-:W-:-:S04]  /*1200*/  LOP3.LUT R7, R7, 0xfffffffe, RZ, 0x3c, !PT ;  /* 0xfffffffe07077812 */ /* 0x000fc800078e3cff */
[----:B------:R-:W-:-:S07]  /*1210*/  IADD3 R7, -R7, -0x6, RZ ;  /* 0xfffffffa07077810 */ /* 0x000fce0007ffe1ff */
.L_x_10:
[----:B------:R-:W-:Y:S05]  /*1220*/  BSYNC B0 ;  /* 0x0000000000007941 */ /* 0x000fea0003800000 */
.L_x_9:
[----:B------:R-:W3:Y:S01]  /*1230*/  S2R R13, SR_CgaCtaId ;  /* 0x00000000000d7919 */ /* 0x000ee20000008800 */
[----:B------:R-:W-:Y:S01]  /*1240*/  MOV R2, 0x400 ;  /* 0x0000040000027802 */ /* 0x000fe20000000f00 */
[----:B-12---:R-:W-:Y:S01]  /*1250*/  IMAD.MOV.U32 R3, RZ, RZ, RZ ;  /* 0x000000ffff037224 */ /* 0x006fe200078e00ff */
[----:B------:R-:W-:Y:S02]  /*1260*/  SHF.L.U32 R11, RZ, 0x1f, RZ ;  /* 0x0000001fff0b7819 */ /* 0x000fe400000006ff */
[----:B---3--:R-:W-:-:S07]  /*1270*/  LEA R2, R13, R2, 0x18 ;  /* 0x000000020d027211 */ /* 0x008fce00078ec0ff */
.L_x_21:
[----:B-1----:R1:W2:Y:S02]  /*1280*/  SYNCS.PHASECHK.TRANS64.TRYWAIT P1, [R2+URZ+0x4840], R11 ;  /* 0x0048400b020075a7 */ /* 0x0022a4000802017f */
[----:B--2---:R-:W-:Y:S05]  /*1290*/  @!P1 NANOSLEEP.SYNCS 0x989680 ;  /* 0x009896800000995d */ /* 0x004fea0003900000 */
[----:B------:R-:W2:Y:S02]  /*12a0*/  @!P1 SYNCS.PHASECHK.TRANS64 P1, [R2+URZ+0x4840], R11 ;  /* 0x0048400b020095a7 */ /* 0x000ea4000802007f */
[----:B--2---:R-:W-:Y:S05]  /*12b0*/  @!P1 BRA `(.L_x_21) ;  /* 0xfffffffc00f09947 */ /* 0x004fea000383ffff */
[----:B------:R-:W2:Y:S01]  /*12c0*/  LDC R0, c[0x0][0x28c] ;  /* 0x0000a300ff007b82 */ /* 0x000ea20000000800 */
[----:B-1----:R-:W-:Y:S02]  /*12d0*/  SHF.R.S32.HI R11, RZ, 0x1f, R10 ;  /* 0x0000001fff0b7819 */ /* 0x002fe4000001140a */
[----:B------:R-:W-:Y:S01]  /*12e0*/  SHF.L.U32 R17, RZ, 0x1f, RZ ;  /* 0x0000001fff117819 */ /* 0x000fe200000006ff */
[----:B--2---:R-:W-:Y:S01]  /*12f0*/  VIADD R12, R0, 0x7f ;  /* 0x0000007f000c7836 */ /* 0x004fe20000000000 */
[----:B------:R-:W-:-:S04]  /*1300*/  LEA.HI R0, R11, R10, RZ, 0x5 ;  /* 0x0000000a0b007211 */ /* 0x000fc800078f28ff */
[----:B------:R-:W-:Y:S02]  /*1310*/  SHF.R.S32.HI R13, RZ, 0x1f, R12 ;  /* 0x0000001fff0d7819 */ /* 0x000fe4000001140c */
[----:B------:R-:W-:Y:S02]  /*1320*/  SHF.R.S32.HI R0, RZ, 0x5, R0 ;  /* 0x00000005ff007819 */ /* 0x000fe40000011400 */
[----:B------:R-:W-:Y:S02]  /*1330*/  LEA.HI R13, R13, R12, RZ, 0x7 ;  /* 0x0000000c0d0d7211 */ /* 0x000fe400078f38ff */
[----:B------:R-:W-:Y:S02]  /*1340*/  LEA R0, R0, UR11, 0x4 ;  /* 0x0000000b00007c11 */ /* 0x000fe4000f8e20ff */
[----:B------:R-:W-:-:S07]  /*1350*/  SHF.R.S32.HI R15, RZ, 0x7, R13 ;  /* 0x00000007ff0f7819 */ /* 0x000fce000001140d */
.L_x_22:
[----:B-1----:R1:W2:Y:S02]  /*1360*/  SYNCS.PHASECHK.TRANS64.TRYWAIT P1, [R2+URZ+0x4800], R17 ;  /* 0x00480011020075a7 */ /* 0x0022a4000802017f */
[----:B--2---:R-:W-:Y:S05]  /*1370*/  @!P1 NANOSLEEP.SYNCS 0x989680 ;  /* 0x009896800000995d */ /* 0x004fea0003900000 */
[----:B------:R-:W2:Y:S02]  /*1380*/  @!P1 SYNCS.PHASECHK.TRANS64 P1, [R2+URZ+0x4800], R17 ;  /* 0x00480011020095a7 */ /* 0x000ea4000802007f */
[----:B--2---:R-:W-:Y:S05]  /*1390*/  @!P1 BRA `(.L_x_22) ;  /* 0xfffffffc00f09947 */ /* 0x004fea000383ffff */
[----:B------:R-:W-:Y:S01]  /*13a0*/  LEA.HI R11, R11, R10, RZ, 0x2 ;  /* 0x0000000a0b0b7211 */ /* 0x000fe200078f10ff */
[----:B------:R-:W-:Y:S05]  /*13b0*/  WARPSYNC.ALL ;  /* 0x0000000000007948 */ /* 0x000fea0003800000 */
[--C-:B------:R-:W-:Y:S02]  /*13c0*/  SHF.R.S32.HI R13, RZ, 0x2, R11.reuse ;  /* 0x00000002ff0d7819 */ /* 0x100fe4000001140b */
[----:B------:R-:W-:Y:S02]  /*13d0*/  SHF.R.S32.HI R12, RZ, 0x1f, R11 ;  /* 0x0000001fff0c7819 */ /* 0x000fe4000001140b */
[----:B------:R-:W-:-:S02]  /*13e0*/  LOP3.LUT R11, R11, 0x7ffffffc, RZ, 0xc0, !PT ;  /* 0x7ffffffc0b0b7812 */ /* 0x000fc400078ec0ff */
[----:B------:R-:W-:Y:S02]  /*13f0*/  LEA.HI R12, R12, R13, RZ, 0x3 ;  /* 0x0000000d0c0c7211 */ /* 0x000fe400078f18ff */
[----:B------:R-:W-:Y:S02]  /*1400*/  IADD3 R14, R10, -R11, RZ ;  /* 0x8000000b0a0e7210 */ /* 0x000fe40007ffe0ff */
[----:B------:R-:W-:Y:S02]  /*1410*/  LOP3.LUT R11, R12, 0xfffffff8, RZ, 0xc0, !PT ;  /* 0xfffffff80c0b7812 */ /* 0x000fe400078ec0ff */
[----:B------:R-:W-:Y:S01]  /*1420*/  VIMNMX R18, R15, R18, PT ;  /* 0x000000120f127248 */ /* 0x000fe20003fe0100 */
[----:B------:R-:W-:Y:S01]  /*1430*/  IMAD.SHL.U32 R12, R14, 0x2, RZ ;  /* 0x000000020e0c7824 */ /* 0x000fe200078e00ff */
[----:B------:R-:W-:Y:S02]  /*1440*/  IADD3 R0, R0, R13, -R11 ;  /* 0x0000000d00007210 */ /* 0x000fe40007ffe80b */
[C---:B------:R-:W-:Y:S01]  /*1450*/  R2UR UR15, R2.reuse ;  /* 0x00000000020f72ca */ /* 0x040fe200000e0000 */
[----:B------:R-:W-:Y:S01]  /*1460*/  WARPGROUP.ARRIVE ;  /* 0x00000000000079c5 */ /* 0x000fe20000000000 */
[----:B------:R-:W-:Y:S01]  /*1470*/  R2UR UR4, R2 ;  /* 0x00000000020472ca */ /* 0x000fe200000e0000 */
[----:B------:R-:W-:Y:S01]  /*1480*/  UMOV UR5, 0xc0000010 ;  /* 0xc000001000057882 */ /* 0x000fe20000000000 */
[----:B------:R-:W-:Y:S01]  /*1490*/  UMOV UR7, 0xc0000010 ;  /* 0xc000001000077882 */ /* 0x000fe20000000000 */
[----:B------:R-:W-:Y:S01]  /*14a0*/  VIADD R15, R12, 0x9 ;  /* 0x000000090c0f7836 */ /* 0x000fe20000000000 */
[-C--:B------:R-:W-:Y:S01]  /*14b0*/  ISETP.GT.AND P2, PT, R0, R12.reuse, PT ;  /* 0x0000000c0000720c */ /* 0x080fe20003f44270 */
[----:B------:R-:W-:Y:S01]  /*14c0*/  VIADD R19, R12, 0x11 ;  /* 0x000000110c137836 */ /* 0x000fe20000000000 */
[----:B------:R-:W-:Y:S01]  /*14d0*/  ISETP.GE.AND P1, PT, R0, R12, PT ;  /* 0x0000000c0000720c */ /* 0x000fe20003f26270 */
[----:B------:R-:W-:Y:S01]  /*14e0*/  VIADD R13, R12, 0x8 ;  /* 0x000000080c0d7836 */ /* 0x000fe20000000000 */
[----:B------:R-:W-:Y:S01]  /*14f0*/  ISETP.GE.AND P4, PT, R0, R15, PT ;  /* 0x0000000f0000720c */ /* 0x000fe20003f86270 */
[----:B------:R-:W-:Y:S01]  /*1500*/  VIADD R15, R12, 0x19 ;  /* 0x000000190c0f7836 */ /* 0x000fe20000000000 */
[C---:B------:R-:W-:Y:S01]  /*1510*/  ISETP.GE.AND P5, PT, R0.reuse, R19, PT ;  /* 0x000000130000720c */ /* 0x040fe20003fa6270 */
[----:B------:R-:W-:Y:S01]  /*1520*/  UIADD3 UR15, UR15, 0x800, URZ ;  /* 0x000008000f0f7890 */ /* 0x000fe2000fffe03f */
[----:B------:R-:W-:Y:S01]  /*1530*/  ISETP.GE.AND P3, PT, R0, R13, PT ;  /* 0x0000000d0000720c */ /* 0x000fe20003f66270 */
[----:B------:R-:W-:Y:S01]  /*1540*/  USHF.R.U32.HI UR4, URZ, 0x4, UR4 ;  /* 0x000000043f047899 */ /* 0x000fe20008011604 */
[C---:B------:R-:W-:Y:S01]  /*1550*/  IADD3 R13, R12.reuse, 0x18, RZ ;  /* 0x000000180c0d7810 */ /* 0x040fe20007ffe0ff */
[----:B------:R-:W-:Y:S01]  /*1560*/  USHF.R.U32.HI UR15, URZ, 0x4, UR15 ;  /* 0x000000043f0f7899 */ /* 0x000fe2000801160f */
[----:B-1----:R-:W-:Y:S01]  /*1570*/  VIADD R17, R12, 0x10 ;  /* 0x000000100c117836 */ /* 0x002fe20000000000 */
[----:B------:R-:W-:Y:S01]  /*1580*/  ULOP3.LUT UR4, UR4, 0x3fff, URZ, 0xc0, !UPT ;  /* 0x00003fff04047892 */ /* 0x000fe2000f8ec03f */
[----:B------:R-:W-:Y:S01]  /*1590*/  P2R R11, PR, RZ, 0x1 ;  /* 0x00000001ff0b7803 */ /* 0x000fe20000000000 */
[----:B------:R-:W-:-:S02]  /*15a0*/  ULOP3.LUT UR15, UR15, 0x3fff, URZ, 0xc0, !UPT ;  /* 0x00003fff0f0f7892 */ /* 0x000fc4000f8ec03f */
[----:B------:R-:W-:Y:S01]  /*15b0*/  ULOP3.LUT UR4, UR4, 0x10000, URZ, 0xfc, !UPT ;  /* 0x0001000004047892 */ /* 0x000fe2000f8efc3f */
[----:B------:R-:W-:Y:S01]  /*15c0*/  ISETP.GE.AND P6, PT, R0, R17, PT ;  /* 0x000000110000720c */ /* 0x000fe20003fc6270 */
[----:B------:R-:W-:-:S07]  /*15d0*/  ULOP3.LUT UR14, UR15, 0x10000, URZ, 0xfc, !UPT ;  /* 0x000100000f0e7892 */ /* 0x000fce000f8efc3f */
[----:B------:R-:W-:Y:S02]  /*15e0*/  UMOV UR6, UR14 ;  /* 0x0000000e00067c82 */ /* 0x000fe40008000000 */
[----:B------:R-:W-:Y:S01]  /*15f0*/  HGMMA.64x128x16.F32 R24, gdesc[UR4], RZ, !UPT, gsb0 ;  /* 0x01e00000041879f0 */ /* 0x000fe2000c0008ff */
[----:B------:R-:W-:Y:S02]  /*1600*/  ULDC UR6, c[0x0][0x604] ;  /* 0x0001810000067ab9 */ /* 0x000fe40000000800 */
[----:B------:R-:W-:Y:S02]  /*1610*/  WARPGROUP.DEPBAR.LE gsb0, 0x0 ;  /* 0x00008000000079c5 */ /* 0x000fe40000010000 */
[----:B------:R-:W-:Y:S02]  /*1620*/  FSEL R25, R25, -INF , P2 ;  /* 0xff80000019197808 */ /* 0x000fe40001000000 */
[----:B------:R-:W-:Y:S02]  /*1630*/  FSEL R31, R31, -INF , P2 ;  /* 0xff8000001f1f7808 */ /* 0x000fe40001000000 */
[----:B------:R-:W-:Y:S01]  /*1640*/  ISETP.GE.AND P2, PT, R0, R15, PT ;  /* 0x0000000f0000720c */ /* 0x000fe20003f46270 */
[----:B------:R-:W-:Y:S01]  /*1650*/  VIADD R15, R12, 0x21 ;  /* 0x000000210c0f7836 */ /* 0x000fe20000000000 */
[----:B------:R-:W-:-:S02]  /*1660*/  FSEL R29, R29, -INF , P4 ;  /* 0xff8000001d1d7808 */ /* 0x000fc40002000000 */
[----:B------:R-:W-:Y:S02]  /*1670*/  FSEL R35, R35, -INF , P4 ;  /* 0xff80000023237808 */ /* 0x000fe40002000000 */
[----:B------:R-:W-:Y:S01]  /*1680*/  ISETP.GE.AND P4, PT, R0, R15, PT ;  /* 0x0000000f0000720c */ /* 0x000fe20003f86270 */
[----:B------:R-:W-:Y:S01]  /*1690*/  VIADD R15, R12, 0x29 ;  /* 0x000000290c0f7836 */ /* 0x000fe20000000000 */
[----:B------:R-:W-:Y:S02]  /*16a0*/  FSEL R24, R24, -INF , P1 ;  /* 0xff80000018187808 */ /* 0x000fe40000800000 */
[----:B------:R-:W-:Y:S02]  /*16b0*/  FSEL R33, R33, -INF , P5 ;  /* 0xff80000021217808 */ /* 0x000fe40002800000 */
[----:B------:R-:W-:Y:S02]  /*16c0*/  FSEL R39, R39, -INF , P5 ;  /* 0xff80000027277808 */ /* 0x000fe40002800000 */
[----:B------:R-:W-:-:S02]  /*16d0*/  FSEL R30, R30, -INF , P1 ;  /* 0xff8000001e1e7808 */ /* 0x000fc40000800000 */
[C---:B------:R-:W-:Y:S02]  /*16e0*/  ISETP.GE.AND P5, PT, R0.reuse, R15, PT ;  /* 0x0000000f0000720c */ /* 0x040fe40003fa6270 */
[----:B------:R-:W-:Y:S01]  /*16f0*/  ISETP.GE.AND P1, PT, R0, R13, PT ;  /* 0x0000000d0000720c */ /* 0x000fe20003f26270 */
[----:B------:R-:W-:Y:S01]  /*1700*/  VIADD R13, R12, 0x20 ;  /* 0x000000200c0d7836 */ /* 0x000fe20000000000 */
[----:B------:R-:W-:Y:S02]  /*1710*/  FSEL R28, R28, -INF , P3 ;  /* 0xff8000001c1c7808 */ /* 0x000fe40001800000 */
[----:B------:R-:W-:Y:S02]  /*1720*/  FMNMX R15, R24, R25, !PT ;  /* 0x00000019180f7209 */ /* 0x000fe40007800000 */
[----:B------:R-:W-:Y:S02]  /*1730*/  FSEL R34, R34, -INF , P3 ;  /* 0xff80000022227808 */ /* 0x000fe40001800000 */
[----:B------:R-:W-:-:S02]  /*1740*/  FMNMX R14, R28, R15, !PT ;  /* 0x0000000f1c0e7209 */ /* 0x000fc40007800000 */
[----:B------:R-:W-:Y:S01]  /*1750*/  ISETP.GE.AND P3, PT, R0, R13, PT ;  /* 0x0000000d0000720c */ /* 0x000fe20003f66270 */
[----:B------:R-:W-:Y:S01]  /*1760*/  VIADD R13, R12, 0x28 ;  /* 0x000000280c0d7836 */ /* 0x000fe20000000000 */
[----:B------:R-:W-:Y:S02]  /*1770*/  FSEL R32, R32, -INF , P6 ;  /* 0xff80000020207808 */ /* 0x000fe40003000000 */
[----:B------:R-:W-:Y:S02]  /*1780*/  FMNMX R15, R29, R14, !PT ;  /* 0x0000000e1d0f7209 */ /* 0x000fe40007800000 */
[----:B------:R-:W-:Y:S02]  /*1790*/  FSEL R38, R38, -INF , P6 ;  /* 0xff80000026267808 */ /* 0x000fe40003000000 */
[----:B------:R-:W-:Y:S02]  /*17a0*/  ISETP.GE.AND P6, PT, R0, R13, PT ;  /* 0x0000000d0000720c */ /* 0x000fe40003fc6270 */
[----:B------:R-:W-:-:S02]  /*17b0*/  FMNMX R14, R32, R15, !PT ;  /* 0x0000000f200e7209 */ /* 0x000fc40007800000 */
[----:B------:R-:W-:Y:S02]  /*17c0*/  IADD3 R13, R12, 0x30, RZ ;  /* 0x000000300c0d7810 */ /* 0x000fe40007ffe0ff */
[----:B------:R-:W-:Y:S02]  /*17d0*/  FSEL R36, R36, -INF , P1 ;  /* 0xff80000024247808 */ /* 0x000fe40000800000 */
[----:B------:R-:W-:Y:S02]  /*17e0*/  FSEL R42, R42, -INF , P1 ;  /* 0xff8000002a2a7808 */ /* 0x000fe40000800000 */
[----:B------:R-:W-:Y:S02]  /*17f0*/  FMNMX R15, R33, R14, !PT ;  /* 0x0000000e210f7209 */ /* 0x000fe40007800000 */
[----:B------:R-:W-:Y:S01]  /*1800*/  ISETP.GE.AND P1, PT, R0, R13, PT ;  /* 0x0000000d0000720c */ /* 0x000fe20003f26270 */
[----:B------:R-:W-:Y:S01]  /*1810*/  VIADD R13, R12, 0x31 ;  /* 0x000000310c0d7836 */ /* 0x000fe20000000000 */
[----:B------:R-:W-:-:S02]  /*1820*/  FSEL R37, R37, -INF , P2 ;  /* 0xff80000025257808 */ /* 0x000fc40001000000 */
[----:B------:R-:W-:Y:S02]  /*1830*/  FMNMX R14, R36, R15, !PT ;  /* 0x0000000f240e7209 */ /* 0x000fe40007800000 */
[----:B------:R-:W-:Y:S02]  /*1840*/  FSEL R43, R43, -INF , P2 ;  /* 0xff8000002b2b7808 */ /* 0x000fe40001000000 */
[----:B------:R-:W-:Y:S01]  /*1850*/  ISETP.GE.AND P2, PT, R0, R13, PT ;  /* 0x0000000d0000720c */ /* 0x000fe20003f46270 */
[----:B------:R-:W-:Y:S01]  /*1860*/  VIADD R13, R12, 0x38 ;  /* 0x000000380c0d7836 */ /* 0x000fe20000000000 */
[----:B------:R-:W-:Y:S02]  /*1870*/  FSEL R40, R40, -INF , P3 ;  /* 0xff80000028287808 */ /* 0x000fe40001800000 */
[----:B------:R-:W-:Y:S02]  /*1880*/  FMNMX R15, R37, R14, !PT ;  /* 0x0000000e250f7209 */ /* 0x000fe40007800000 */
[----:B------:R-:W-:-:S02]  /*1890*/  FSEL R46, R46, -INF , P3 ;  /* 0xff8000002e2e7808 */ /* 0x000fc40001800000 */
[----:B------:R-:W-:Y:S02]  /*18a0*/  FSEL R41, R41, -INF , P4 ;  /* 0xff80000029297808 */ /* 0x000fe40002000000 */
[----:B------:R-:W-:Y:S02]  /*18b0*/  FMNMX R14, R40, R15, !PT ;  /* 0x0000000f280e7209 */ /* 0x000fe40007800000 */
[----:B------:R-:W-:Y:S01]  /*18c0*/  ISETP.GE.AND P3, PT, R0, R13, PT ;  /* 0x0000000d0000720c */ /* 0x000fe20003f66270 */
[----:B------:R-:W-:Y:S01]  /*18d0*/  VIADD R13, R12, 0x39 ;  /* 0x000000390c0d7836 */ /* 0x000fe20000000000 */
[----:B------:R-:W-:Y:S02]  /*18e0*/  FSEL R44, R44, -INF , P6 ;  /* 0xff8000002c2c7808 */ /* 0x000fe40003000000 */
[----:B------:R-:W-:Y:S02]  /*18f0*/  FMNMX R15, R41, R14, !PT ;  /* 0x0000000e290f7209 */ /* 0x000fe40007800000 */
[----:B------:R-:W-:-:S02]  /*1900*/  FSEL R47, R47, -INF , P4 ;  /* 0xff8000002f2f7808 */ /* 0x000fc40002000000 */
[----:B------:R-:W-:Y:S01]  /*1910*/  ISETP.GE.AND P4, PT, R0, R13, PT ;  /* 0x0000000d0000720c */ /* 0x000fe20003f86270 */
[----:B------:R-:W-:Y:S01]  /*1920*/  VIADD R13, R12, 0x40 ;  /* 0x000000400c0d7836 */ /* 0x000fe20000000000 */
[----:B------:R-:W-:Y:S02]  /*1930*/  FSEL R45, R45, -INF , P5 ;  /* 0xff8000002d2d7808 */ /* 0x000fe40002800000 */
[----:B------:R-:W-:Y:S02]  /*1940*/  FMNMX R14, R44, R15, !PT ;  /* 0x0000000f2c0e7209 */ /* 0x000fe40007800000 */
[----:B------:R-:W-:Y:S02]  /*1950*/  FSEL R50, R50, -INF , P6 ;  /* 0xff80000032327808 */ /* 0x000fe40003000000 */
        /* <DEDUP_REMOVED lines=8> */
[----:B------:R-:W-:-:S02]  /*19e0*/  IADD3 R13, R12, 0x48, RZ ;  /* 0x000000480c0d7810 */ /* 0x000fc40007ffe0ff */
[----:B------:R-:W-:Y:S02]  /*19f0*/  FSEL R52, R52, -INF , P3 ;  /* 0xff80000034347808 */ /* 0x000fe40001800000 */
[----:B------:R-:W-:Y:S02]  /*1a00*/  FMNMX R15, R49, R14, !PT ;  /* 0x0000000e310f7209 */ /* 0x000fe40007800000 */
[----:B------:R-:W-:Y:S02]  /*1a10*/  FSEL R54, R54, -INF , P1 ;  /* 0xff80000036367808 */ /* 0x000fe40000800000 */
[----:B------:R-:W-:Y:S01]  /*1a20*/  ISETP.GE.AND P1, PT, R0, R13, PT ;  /* 0x0000000d0000720c */ /* 0x000fe20003f26270 */
[----:B------:R-:W-:Y:S01]  /*1a30*/  VIADD R13, R12, 0x49 ;  /* 0x000000490c0d7836 */ /* 0x000fe20000000000 */
[----:B------:R-:W-:Y:S02]  /*1a40*/  FSEL R53, R53, -INF , P4 ;  /* 0xff80000035357808 */ /* 0x000fe40002000000 */
[----:B------:R-:W-:Y:S01]  /*1a50*/  FMNMX R14, R52, R15, !PT ;  /* 0x0000000f340e7209 */ /* 0x000fe20007800000 */
[----:B------:R-:W-:Y:S01]  /*1a60*/  VIADD R15, R12, 0x59 ;  /* 0x000000590c0f7836 */ /* 0x000fe20000000000 */
[----:B------:R-:W-:-:S02]  /*1a70*/  FSEL R56, R56, -INF , P6 ;  /* 0xff80000038387808 */ /* 0x000fc40003000000 */
[----:B------:R-:W-:Y:S02]  /*1a80*/  FMNMX R17, R53, R14, !PT ;  /* 0x0000000e35117209 */ /* 0x000fe40007800000 */
[----:B------:R-:W-:Y:S02]  /*1a90*/  FSEL R55, R55, -INF , P2 ;  /* 0xff80000037377808 */ /* 0x000fe40001000000 */
[----:B------:R-:W-:Y:S01]  /*1aa0*/  ISETP.GE.AND P2, PT, R0, R13, PT ;  /* 0x0000000d0000720c */ /* 0x000fe20003f46270 */
[----:B------:R-:W-:Y:S01]  /*1ab0*/  VIADD R13, R12, 0x50 ;  /* 0x000000500c0d7836 */ /* 0x000fe20000000000 */
[----:B------:R-:W-:Y:S02]  /*1ac0*/  FSEL R57, R57, -INF , P5 ;  /* 0xff80000039397808 */ /* 0x000fe40002800000 */
[----:B------:R-:W-:Y:S02]  /*1ad0*/  ISETP.GE.AND P0, PT, R0, R15, PT ;  /* 0x0000000f0000720c */ /* 0x000fe40003f06270 */
[----:B------:R-:W-:-:S02]  /*1ae0*/  FMNMX R14, R56, R17, !PT ;  /* 0x00000011380e7209 */ /* 0x000fc40007800000 */
[----:B------:R-:W-:Y:S02]  /*1af0*/  IADD3 R15, R12, 0x60, RZ ;  /* 0x000000600c0f7810 */ /* 0x000fe40007ffe0ff */
[----:B------:R-:W-:Y:S02]  /*1b00*/  FSEL R58, R58, -INF , P3 ;  /* 0xff8000003a3a7808 */ /* 0x000fe40001800000 */
[----:B------:R-:W-:Y:S01]  /*1b10*/  ISETP.GE.AND P3, PT, R0, R13, PT ;  /* 0x0000000d0000720c */ /* 0x000fe20003f66270 */
[----:B------:R-:W-:Y:S01]  /*1b20*/  VIADD R13, R12, 0x51 ;  /* 0x000000510c0d7836 */ /* 0x000fe20000000000 */
        /* <DEDUP_REMOVED lines=8> */
[----:B------:R-:W-:Y:S01]  /*1bb0*/  ISETP.GE.AND P4, PT, R0, R13, PT ;  /* 0x0000000d0000720c */ /* 0x000fe20003f86270 */
[----:B------:R-:W-:Y:S01]  /*1bc0*/  VIADD R13, R12, 0x58 ;  /* 0x000000580c0d7836 */ /* 0x000fe20000000000 */
[----:B------:R-:W-:-:S02]  /*1bd0*/  FSEL R67, R67, -INF , P2 ;  /* 0xff80000043437808 */ /* 0x000fc40001000000 */
[----:B------:R-:W-:Y:S01]  /*1be0*/  ISETP.GE.AND P2, PT, R0, R15, PT ;  /* 0x0000000f0000720c */ /* 0x000fe20003f46270 */
[----:B------:R-:W-:Y:S01]  /*1bf0*/  VIADD R15, R12, 0x68 ;  /* 0x000000680c0f7836 */ /* 0x000fe20000000000 */
[----:B------:R-:W-:Y:S02]  /*1c00*/  FSEL R64, R64, -INF , P3 ;  /* 0xff80000040407808 */ /* 0x000fe40001800000 */
[----:B------:R-:W-:Y:S02]  /*1c10*/  FMNMX R17, R61, R14, !PT ;  /* 0x0000000e3d117209 */ /* 0x000fe40007800000 */
[----:B------:R-:W-:Y:S02]  /*1c20*/  FSEL R62, R62, -INF , P6 ;  /* 0xff8000003e3e7808 */ /* 0x000fe40003000000 */
[----:B------:R-:W-:Y:S02]  /*1c30*/  ISETP.GE.AND P6, PT, R0, R13, PT ;  /* 0x0000000d0000720c */ /* 0x000fe40003fc6270 */
        /* <DEDUP_REMOVED lines=18> */
[----:B------:R-:W-:Y:S01]  /*1d60*/  FMNMX R14, R72, R17, !PT ;  /* 0x00000011480e7209 */ /* 0x000fe20007800000 */
[----:B------:R-:W-:Y:S01]  /*1d70*/  VIADD R17, R12, 0x71 ;  /* 0x000000710c117836 */ /* 0x000fe20000000000 */
[----:B------:R-:W-:Y:S02]  /*1d80*/  FSEL R85, R85, -INF , P4 ;  /* 0xff80000055557808 */ /* 0x000fe40002000000 */
[----:B------:R-:W-:Y:S02]  /*1d90*/  ISETP.GE.AND P4, PT, R0, R15, PT ;  /* 0x0000000f0000720c */ /* 0x000fe40003f86270 */
[----:B------:R-:W-:-:S02]  /*1da0*/  FSEL R76, R76, -INF , P3 ;  /* 0xff8000004c4c7808 */ /* 0x000fc40001800000 */
[----:B------:R-:W-:Y:S02]  /*1db0*/  FMNMX R19, R73, R14, !PT ;  /* 0x0000000e49137209 */ /* 0x000fe40007800000 */
[----:B------:R-:W-:Y:S02]  /*1dc0*/  IADD3 R15, R12, 0x70, RZ ;  /* 0x000000700c0f7810 */ /* 0x000fe40007ffe0ff */
[----:B------:R-:W-:Y:S02]  /*1dd0*/  FSEL R63, R63, -INF , P5 ;  /* 0xff8000003f3f7808 */ /* 0x000fe40002800000 */
[----:B------:R-:W-:Y:S02]  /*1de0*/  FSEL R77, R77, -INF , P4 ;  /* 0xff8000004d4d7808 */ /* 0x000fe40002000000 */
[----:B------:R-:W-:Y:S02]  /*1df0*/  FMNMX R14, R76, R19, !PT ;  /* 0x000000134c0e7209 */ /* 0x000fe40007800000 */
[----:B------:R-:W-:-:S02]  /*1e00*/  ISETP.GE.AND P5, PT, R0, R15, PT ;  /* 0x0000000f0000720c */ /* 0x000fc40003fa6270 */
[----:B------:R-:W-:Y:S02]  /*1e10*/  FMNMX R15, R77, R14, !PT ;  /* 0x0000000e4d0f7209 */ /* 0x000fe40007800000 */
[----:B------:R-:W-:Y:S02]  /*1e20*/  FSEL R80, R80, -INF , P5 ;  /* 0xff80000050507808 */ /* 0x000fe40002800000 */
[----:B------:R-:W-:Y:S02]  /*1e30*/  ISETP.GE.AND P6, PT, R0, R17, PT ;  /* 0x000000110000720c */ /* 0x000fe40003fc6270 */
[----:B------:R-:W-:Y:S02]  /*1e40*/  FMNMX R14, R80, R15, !PT ;  /* 0x0000000f500e7209 */ /* 0x000fe40007800000 */
[----:B------:R-:W-:Y:S02]  /*1e50*/  FSEL R81, R81, -INF , P6 ;  /* 0xff80000051517808 */ /* 0x000fe40003000000 */
[----:B------:R-:W-:-:S02]  /*1e60*/  P2R R20, PR, RZ, 0x2 ;  /* 0x00000002ff147803 */ /* 0x000fc40000000000 */
[----:B------:R-:W-:Y:S02]  /*1e70*/  FMNMX R15, R81, R14, !PT ;  /* 0x0000000e510f7209 */ /* 0x000fe40007800000 */
[----:B------:R-:W-:Y:S02]  /*1e80*/  P2R R21, PR, RZ, 0x1 ;  /* 0x00000001ff157803 */ /* 0x000fe40000000000 */
[----:B------:R-:W-:Y:S02]  /*1e90*/  FMNMX R14, R84, R15, !PT ;  /* 0x0000000f540e7209 */ /* 0x000fe40007800000 */
[----:B------:R-:W-:Y:S02]  /*1ea0*/  ISETP.GE.AND P0, PT, R0, R13, PT ;  /* 0x0000000d0000720c */ /* 0x000fe40003f06270 */
[----:B------:R-:W-:Y:S02]  /*1eb0*/  FMNMX R15, R85, R14, !PT ;  /* 0x0000000e550f7209 */ /* 0x000fe40007800000 */
[----:B------:R-:W-:-:S02]  /*1ec0*/  FSEL R74, R74, -INF , P0 ;  /* 0xff8000004a4a7808 */ /* 0x000fc40000000000 */
[----:B------:R-:W-:Y:S01]  /*1ed0*/  ISETP.NE.AND P0, PT, R21, RZ, PT ;  /* 0x000000ff1500720c */ /* 0x000fe20003f05270 */
[----:B------:R-:W1:Y:S01]  /*1ee0*/  SHFL.BFLY PT, R14, R15, 0x1, 0x1f ;  /* 0x0c201f000f0e7f89 */ /* 0x000e6200000e0000 */
[----:B------:R-:W-:Y:S02]  /*1ef0*/  FSEL R82, R82, -INF , P3 ;  /* 0xff80000052527808 */ /* 0x000fe40001800000 */
[----:B------:R-:W-:Y:S02]  /*1f00*/  FSEL R75, R75, -INF , P0 ;  /* 0xff8000004b4b7808 */ /* 0x000fe40000000000 */
[----:B------:R-:W-:Y:S01]  /*1f10*/  ISETP.NE.AND P0, PT, R11, RZ, PT ;  /* 0x000000ff0b00720c */ /* 0x000fe20003f05270 */
[----:B------:R-:W-:Y:S01]  /*1f20*/  VIADD R11, R0, 0x8 ;  /* 0x00000008000b7836 */ /* 0x000fe20000000000 */
[----:B------:R-:W-:Y:S02]  /*1f30*/  FSEL R83, R83, -INF , P4 ;  /* 0xff80000053537808 */ /* 0x000fe40002000000 */
[----:B------:R-:W-:-:S02]  /*1f40*/  FSEL R79, R79, -INF , P2 ;  /* 0xff8000004f4f7808 */ /* 0x000fc40001000000 */
[CC--:B------:R-:W-:Y:S02]  /*1f50*/  ISETP.GE.AND P3, PT, R11.reuse, R12.reuse, PT ;  /* 0x0000000c0b00720c */ /* 0x0c0fe40003f66270 */
[----:B------:R-:W-:Y:S02]  /*1f60*/  ISETP.GT.AND P4, PT, R11, R12, PT ;  /* 0x0000000c0b00720c */ /* 0x000fe40003f84270 */
[----:B------:R-:W-:Y:S02]  /*1f70*/  FSEL R87, R87, -INF , P6 ;  /* 0xff80000057577808 */ /* 0x000fe40003000000 */
[----:B------:R-:W-:Y:S02]  /*1f80*/  FSEL R88, R27, -INF , P4 ;  /* 0xff8000001b587808 */ /* 0x000fe40002000000 */
[----:B------:R-:W-:Y:S02]  /*1f90*/  FSEL R86, R86, -INF , P5 ;  /* 0xff80000056567808 */ /* 0x000fe40002800000 */
[----:B-1----:R-:W-:-:S02]  /*1fa0*/  FMNMX R17, R15, R14, !PT ;  /* 0x0000000e0f117209 */ /* 0x002fc40007800000 */
[----:B------:R-:W-:-:S03]  /*1fb0*/  FSEL R15, R26, -INF , P3 ;  /* 0xff8000001a0f7808 */ /* 0x000fc60001800000 */
[----:B------:R-:W1:Y:S01]  /*1fc0*/  SHFL.BFLY PT, R16, R17, 0x2, 0x1f ;  /* 0x0c401f0011107f89 */ /* 0x000e6200000e0000 */
[----:B------:R-:W-:Y:S02]  /*1fd0*/  FMNMX R19, R15, R88, !PT ;  /* 0x000000580f137209 */ /* 0x000fe40007800000 */
[----:B-1----:R-:W-:-:S04]  /*1fe0*/  FMNMX R16, R17, R16, !PT ;  /* 0x0000001011107209 */ /* 0x002fc80007800000 */
[----:B------:R-:W-:-:S04]  /*1ff0*/  FSETP.NEU.AND P1, PT, R16, -INF , PT ;  /* 0xff8000001000780b */ /* 0x000fc80003f2d000 */
[----:B------:R-:W-:Y:S02]  /*2000*/  FSEL R14, R16, RZ, P1 ;  /* 0x000000ff100e7208 */ /* 0x000fe40000800000 */
[----:B------:R-:W-:Y:S02]  /*2010*/  ISETP.NE.AND P1, PT, R20, RZ, PT ;  /* 0x000000ff1400720c */ /* 0x000fe40003f25270 */
[----:B------:R-:W-:Y:S01]  /*2020*/  FMNMX R20, R30, R19, !PT ;  /* 0x000000131e147209 */ /* 0x000fe20007800000 */
[----:B------:R-:W-:Y:S01]  /*2030*/  FMUL R14, R14, UR6 ;  /* 0x000000060e0e7c20 */ /* 0x000fe20008400000 */
[----:B------:R-:W-:Y:S02]  /*2040*/  FSEL R78, R78, -INF , P1 ;  /* 0xff8000004e4e7808 */ /* 0x000fe40000800000 */
[----:B------:R-:W-:Y:S01]  /*2050*/  FMNMX R19, R31, R20, !PT ;  /* 0x000000141f137209 */ /* 0x000fe20007800000 */
[--C-:B------:R-:W-:Y:S01]  /*2060*/  FFMA R24, R24, UR6, -R14.reuse ;  /* 0x0000000618187c23 */ /* 0x100fe2000800080e */
[--C-:B------:R-:W-:Y:S01]  /*2070*/  FFMA R17, R28, UR6, -R14.reuse ;  /* 0x000000061c117c23 */ /* 0x100fe2000800080e */
[--C-:B------:R-:W-:Y:S01]  /*2080*/  FFMA R26, R36, UR6, -R14.reuse ;  /* 0x00000006241a7c23 */ /* 0x100fe2000800080e */
[----:B------:R-:W-:Y:S01]  /*2090*/  FMNMX R22, R34, R19, !PT ;  /* 0x0000001322167209 */ /* 0x000fe20007800000 */
[--C-:B------:R-:W-:Y:S01]  /*20a0*/  FFMA R29, R29, UR6, -R14.reuse ;  /* 0x000000061d1d7c23 */ /* 0x100fe2000800080e */
[----:B------:R-:W-:Y:S01]  /*20b0*/  FSETP.GEU.AND P1, PT, R24, -126, PT ;  /* 0xc2fc00001800780b */ /* 0x000fe20003f2e000 */
        /* <DEDUP_REMOVED lines=12> */
[----:B------:R-:W-:Y:S01]  /*2180*/  @!P1 FMUL R24, R24, 0.5 ;  /* 0x3f00000018189820 */ /* 0x000fe20000400000 */
[----:B------:R-:W-:Y:S01]  /*2190*/  FMNMX R22, R42, R19, !PT ;  /* 0x000000132a167209 */ /* 0x000fe20007800000 */
[--C-:B------:R-:W-:Y:S01]  /*21a0*/  FFMA R23, R37, UR6, -R14.reuse ;  /* 0x0000000625177c23 */ /* 0x100fe2000800080e */
[----:B------:R-:W-:Y:S01]  /*21b0*/  FSETP.GEU.AND P6, PT, R21, -126, PT ;  /* 0xc2fc00001500780b */ /* 0x000fe20003fce000 */
[----:B------:R-:W1:Y:S01]  /*21c0*/  MUFU.EX2 R28, R24 ;  /* 0x00000018001c7308 */ /* 0x000e620000000800 */
[----:B------:R-:W-:Y:S01]  /*21d0*/  FMNMX R19, R43, R22, !PT ;  /* 0x000000162b137209 */ /* 0x000fe20007800000 */
[----:B------:R-:W-:Y:S01]  /*21e0*/  @!P3 FMUL R17, R17, 0.5 ;  /* 0x3f0000001111b820 */ /* 0x000fe20000400000 */
[----:B------:R-:W-:Y:S01]  /*21f0*/  FSETP.GEU.AND P5, PT, R32, -126, PT ;  /* 0xc2fc00002000780b */ /* 0x000fe20003fae000 */
[----:B------:R-:W-:Y:S01]  /*2200*/  @!P4 FMUL R29, R29, 0.5 ;  /* 0x3f0000001d1dc820 */ /* 0x000fe20000400000 */
[----:B------:R-:W-:Y:S01]  /*2210*/  FMNMX R22, R46, R19, !PT ;  /* 0x000000132e167209 */ /* 0x000fe20007800000 */
[--C-:B------:R-:W-:Y:S01]  /*2220*/  FFMA R27, R45, UR6, -R14.reuse ;  /* 0x000000062d1b7c23 */ /* 0x100fe2000800080e */
[--C-:B------:R-:W-:Y:S01]  /*2230*/  FFMA R44, R44, UR6, -R14.reuse ;  /* 0x000000062c2c7c23 */ /* 0x100fe2000800080e */
[----:B------:R-:W-:Y:S01]  /*2240*/  @!P2 FMUL R13, R13, 0.5 ;  /* 0x3f0000000d0da820 */ /* 0x000fe20000400000 */
[----:B------:R-:W-:Y:S01]  /*2250*/  FMNMX R19, R47, R22, !PT ;  /* 0x000000162f137209 */ /* 0x000fe20007800000 */
[----:B------:R-:W2:Y:S01]  /*2260*/  MUFU.EX2 R17, R17 ;  /* 0x0000001100117308 */ /* 0x000ea20000000800 */
[--C-:B------:R-:W-:Y:S01]  /*2270*/  FFMA R33, R52, UR6, -R14.reuse ;  /* 0x0000000634217c23 */ /* 0x100fe2000800080e */
[----:B------:R-:W-:Y:S01]  /*2280*/  @!P6 FMUL R21, R21, 0.5 ;  /* 0x3f0000001515e820 */ /* 0x000fe20000400000 */
[----:B------:R-:W-:Y:S01]  /*2290*/  FMNMX R22, R50, R19, !PT ;  /* 0x0000001332167209 */ /* 0x000fe20007800000 */
[--C-:B------:R-:W-:Y:S01]  /*22a0*/  FFMA R53, R53, UR6, -R14.reuse ;  /* 0x0000000635357c23 */ /* 0x100fe2000800080e */
[--C-:B------:R-:W-:Y:S01]  /*22b0*/  FFMA R57, R57, UR6, -R14.reuse ;  /* 0x0000000639397c23 */ /* 0x100fe2000800080e */
[----:B------:R-:W-:Y:S01]  /*22c0*/  @!P5 FMUL R32, R32, 0.5 ;  /* 0x3f0000002020d820 */ /* 0x000fe20000400000 */
[----:B-1----:R-:W-:Y:S01]  /*22d0*/  @!P1 FMUL R28, R28, R28 ;  /* 0x0000001c1c1c9220 */ /* 0x002fe20000400000 */
[----:B------:R-:W-:Y:S01]  /*22e0*/  FSETP.GEU.AND P1, PT, R26, -126, PT ;  /* 0xc2fc00001a00780b */ /* 0x000fe20003f2e000 */
[----:B------:R1:W3:Y:S01]  /*22f0*/  MUFU.EX2 R20, R29 ;  /* 0x0000001d00147308 */ /* 0x0002e20000000800 */
[----:B------:R-:W-:Y:S01]  /*2300*/  FMNMX R19, R51, R22, !PT ;  /* 0x0000001633137209 */ /* 0x000fe20007800000 */
[--C-:B------:R-:W-:Y:S01]  /*2310*/  FFMA R37, R56, UR6, -R14.reuse ;  /* 0x0000000638257c23 */ /* 0x100fe2000800080e */
[--C-:B------:R-:W-:Y:S01]  /*2320*/  FFMA R52, R65, UR6, -R14.reuse ;  /* 0x0000000641347c23 */ /* 0x100fe2000800080e */
[--C-:B------:R-:W-:Y:S01]  /*2330*/  FFMA R45, R64, UR6, -R14.reuse ;  /* 0x00000006402d7c23 */ /* 0x100fe2000800080e */
[----:B------:R-:W-:Y:S01]  /*2340*/  FMNMX R22, R54, R19, !PT ;  /* 0x0000001336167209 */ /* 0x000fe20007800000 */
[--C-:B------:R-:W-:Y:S01]  /*2350*/  FFMA R41, R61, UR6, -R14.reuse ;  /* 0x000000063d297c23 */ /* 0x100fe2000800080e */
[--C-:B------:R-:W-:Y:S01]  /*2360*/  FFMA R69, R69, UR6, -R14.reuse ;  /* 0x0000000645457c23 */ /* 0x100fe2000800080e */
[----:B------:R-:W4:Y:S01]  /*2370*/  MUFU.EX2 R13, R13 ;  /* 0x0000000d000d7308 */ /* 0x000f220000000800 */
[----:B------:R-:W-:Y:S01]  /*2380*/  FMNMX R19, R55, R22, !PT ;  /* 0x0000001637137209 */ /* 0x000fe20007800000 */
[----:B--2---:R-:W-:Y:S01]  /*2390*/  @!P3 FMUL R17, R17, R17 ;  /* 0x000000111111b220 */ /* 0x004fe20000400000 */
[----:B------:R-:W-:Y:S01]  /*23a0*/  FSETP.GEU.AND P3, PT, R36, -126, PT ;  /* 0xc2fc00002400780b */ /* 0x000fe20003f6e000 */
[----:B------:R-:W-:Y:S01]  /*23b0*/  @!P1 FMUL R26, R26, 0.5 ;  /* 0x3f0000001a1a9820 */ /* 0x000fe20000400000 */
[----:B------:R-:W-:Y:S01]  /*23c0*/  FMNMX R22, R58, R19, !PT ;  /* 0x000000133a167209 */ /* 0x000fe20007800000 */
[--C-:B-1----:R-:W-:Y:S01]  /*23d0*/  FFMA R29, R49, UR6, -R14.reuse ;  /* 0x00000006311d7c23 */ /* 0x102fe2000800080e */
[--C-:B------:R-:W-:Y:S01]  /*23e0*/  FFMA R49, R68, UR6, -R14.reuse ;  /* 0x0000000644317c23 */ /* 0x100fe2000800080e */
[----:B------:R-:W1:Y:S01]  /*23f0*/  MUFU.EX2 R21, R21 ;  /* 0x0000001500157308 */ /* 0x000e620000000800 */
[----:B------:R-:W-:Y:S01]  /*2400*/  FMNMX R19, R59, R22, !PT ;  /* 0x000000163b137209 */ /* 0x000fe20007800000 */
[----:B---3--:R-:W-:Y:S01]  /*2410*/  @!P4 FMUL R20, R20, R20 ;  /* 0x000000141414c220 */ /* 0x008fe20000400000 */
[----:B------:R-:W-:Y:S01]  /*2420*/  FSETP.GEU.AND P4, PT, R25, -126, PT ;  /* 0xc2fc00001900780b */ /* 0x000fe20003f8e000 */
[--C-:B------:R-:W-:Y:S01]  /*2430*/  FFMA R68, R81, UR6, -R14.reuse ;  /* 0x0000000651447c23 */ /* 0x100fe2000800080e */
[--C-:B------:R-:W-:Y:S01]  /*2440*/  FFMA R77, R77, UR6, -R14.reuse ;  /* 0x000000064d4d7c23 */ /* 0x100fe2000800080e */
[--C-:B------:R-:W-:Y:S01]  /*2450*/  FFMA R61, R80, UR6, -R14.reuse ;  /* 0x00000006503d7c23 */ /* 0x100fe2000800080e */
[----:B------:R-:W-:Y:S01]  /*2460*/  FFMA R65, R85, UR6, -R14 ;  /* 0x0000000655417c23 */ /* 0x000fe2000800080e */
[----:B------:R-:W2:Y:S01]  /*2470*/  MUFU.EX2 R26, R26 ;  /* 0x0000001a001a7308 */ /* 0x000ea20000000800 */
[----:B----4-:R-:W-:Y:S01]  /*2480*/  @!P2 FMUL R13, R13, R13 ;  /* 0x0000000d0d0da220 */ /* 0x010fe20000400000 */
[----:B------:R-:W-:Y:S01]  /*2490*/  FSETP.GEU.AND P2, PT, R23, -126, PT ;  /* 0xc2fc00001700780b */ /* 0x000fe20003f4e000 */
[----:B------:R-:W-:-:S05]  /*24a0*/  @!P3 FMUL R36, R36, 0.5 ;  /* 0x3f0000002424b820 */ /* 0x000fca0000400000 */
[----:B------:R3:W4:Y:S01]  /*24b0*/  MUFU.EX2 R24, R32 ;  /* 0x0000002000187308 */ /* 0x0007220000000800 */
[----:B-1----:R-:W-:Y:S01]  /*24c0*/  @!P6 FMUL R21, R21, R21 ;  /* 0x000000151515e220 */ /* 0x002fe20000400000 */
[----:B------:R-:W-:Y:S01]  /*24d0*/  FSETP.GEU.AND P6, PT, R27, -126, PT ;  /* 0xc2fc00001b00780b */ /* 0x000fe20003fce000 */
[----:B------:R-:W-:-:S04]  /*24e0*/  @!P4 FMUL R25, R25, 0.5 ;  /* 0x3f0000001919c820 */ /* 0x000fc80000400000 */
[----:B------:R-:W-:Y:S01]  /*24f0*/  @!P2 FMUL R23, R23, 0.5 ;  /* 0x3f0000001717a820 */ /* 0x000fe20000400000 */
[----:B------:R-:W1:Y:S01]  /*2500*/  MUFU.EX2 R36, R36 ;  /* 0x0000002400247308 */ /* 0x000e620000000800 */
[----:B--2---:R-:W-:Y:S01]  /*2510*/  @!P1 FMUL R26, R26, R26 ;  /* 0x0000001a1a1a9220 */ /* 0x004fe20000400000 */
[----:B------:R-:W-:Y:S02]  /*2520*/  FSETP.GEU.AND P1, PT, R48, -126, PT ;  /* 0xc2fc00003000780b */ /* 0x000fe40003f2e000 */
[----:B---3--:R-:W-:-:S03]  /*2530*/  FMNMX R32, R62, R19, !PT ;  /* 0x000000133e207209 */ /* 0x008fc60007800000 */
[----:B------:R-:W-:Y:S01]  /*2540*/  @!P6 FMUL R27, R27, 0.5 ;  /* 0x3f0000001b1be820 */ /* 0x000fe20000400000 */
[----:B------:R-:W-:Y:S01]  /*2550*/  FMNMX R19, R63, R32, !PT ;  /* 0x000000203f137209 */ /* 0x000fe20007800000 */
[----:B------:R-:W2:Y:S01]  /*2560*/  MUFU.EX2 R25, R25 ;  /* 0x0000001900197308 */ /* 0x000ea20000000800 */
[----:B----4-:R-:W-:Y:S01]  /*2570*/  @!P5 FMUL R24, R24, R24 ;  /* 0x000000181818d220 */ /* 0x010fe20000400000 */
[----:B------:R-:W-:Y:S02]  /*2580*/  FSETP.GEU.AND P5, PT, R44, -126, PT ;  /* 0xc2fc00002c00780b */ /* 0x000fe40003fae000 */
[----:B------:R-:W-:Y:S02]  /*2590*/  FMNMX R32, R66, R19, !PT ;  /* 0x0000001342207209 */ /* 0x000fe40007800000 */
[----:B------:R-:W-:Y:S02]  /*25a0*/  @!P1 FMUL R48, R48, 0.5 ;  /* 0x3f00000030309820 */ /* 0x000fe40000400000 */
[----:B------:R-:W-:Y:S01]  /*25b0*/  FMNMX R19, R67, R32, !PT ;  /* 0x0000002043137209 */ /* 0x000fe20007800000 */
[----:B------:R-:W3:Y:S01]  /*25c0*/  MUFU.EX2 R23, R23 ;  /* 0x0000001700177308 */ /* 0x000ee20000000800 */
[----:B-1----:R-:W-:Y:S01]  /*25d0*/  @!P3 FMUL R36, R36, R36 ;  /* 0x000000242424b220 */ /* 0x002fe20000400000 */
[----:B------:R-:W-:-:S02]  /*25e0*/  FSETP.GEU.AND P3, PT, R33, -126, PT ;  /* 0xc2fc00002100780b */ /* 0x000fc40003f6e000 */
[----:B------:R-:W-:Y:S02]  /*25f0*/  FMNMX R40, R70, R19, !PT ;  /* 0x0000001346287209 */ /* 0x000fe40007800000 */
[----:B------:R-:W-:Y:S02]  /*2600*/  @!P5 FMUL R44, R44, 0.5 ;  /* 0x3f0000002c2cd820 */ /* 0x000fe40000400000 */
[----:B------:R1:W4:Y:S01]  /*2610*/  MUFU.EX2 R32, R48 ;  /* 0x0000003000207308 */ /* 0x0003220000000800 */
[----:B------:R-:W-:Y:S01]  /*2620*/  FMNMX R19, R71, R40, !PT ;  /* 0x0000002847137209 */ /* 0x000fe20007800000 */
[----:B--2---:R-:W-:Y:S01]  /*2630*/  @!P4 FMUL R25, R25, R25 ;  /* 0x000000191919c220 */ /* 0x004fe20000400000 */
[----:B------:R-:W-:Y:S02]  /*2640*/  FSETP.GEU.AND P4, PT, R53, -126, PT ;  /* 0xc2fc00003500780b */ /* 0x000fe40003f8e000 */
[----:B------:R-:W-:Y:S02]  /*2650*/  FMNMX R40, R74, R19, !PT ;  /* 0x000000134a287209 */ /* 0x000fe40007800000 */
[----:B------:R-:W-:Y:S01]  /*2660*/  @!P3 FMUL R33, R33, 0.5 ;  /* 0x3f0000002121b820 */ /* 0x000fe20000400000 */
[----:B------:R-:W2:Y:S01]  /*2670*/  MUFU.EX2 R27, R27 ;  /* 0x0000001b001b7308 */ /* 0x000ea20000000800 */
[--C-:B-1----:R-:W-:Y:S01]  /*2680*/  FFMA R48, R60, UR6, -R14.reuse ;  /* 0x000000063c307c23 */ /* 0x102fe2000800080e */
[----:B------:R-:W-:Y:S01]  /*2690*/  FMNMX R19, R75, R40, !PT ;  /* 0x000000284b137209 */ /* 0x000fe20007800000 */
[----:B---3--:R-:W-:Y:S01]  /*26a0*/  @!P2 FMUL R23, R23, R23 ;  /* 0x000000171717a220 */ /* 0x008fe20000400000 */
[----:B------:R-:W-:Y:S01]  /*26b0*/  FSETP.GEU.AND P2, PT, R29, -126, PT ;  /* 0xc2fc00001d00780b */ /* 0x000fe20003f4e000 */
[----:B------:R-:W-:Y:S01]  /*26c0*/  FFMA R60, R73, UR6, -R14 ;  /* 0x00000006493c7c23 */ /* 0x000fe2000800080e */
[----:B------:R-:W-:-:S02]  /*26d0*/  FMNMX R40, R78, R19, !PT ;  /* 0x000000134e287209 */ /* 0x000fc40007800000 */
[----:B------:R1:W3:Y:S01]  /*26e0*/  MUFU.EX2 R22, R44 ;  /* 0x0000002c00167308 */ /* 0x0002e20000000800 */
[----:B----4-:R-:W-:Y:S01]  /*26f0*/  @!P1 FMUL R32, R32, R32 ;  /* 0x0000002020209220 */ /* 0x010fe20000400000 */
[----:B------:R-:W-:Y:S01]  /*2700*/  FSETP.GEU.AND P1, PT, R48, -126, PT ;  /* 0xc2fc00003000780b */ /* 0x000fe20003f2e000 */
[----:B------:R-:W-:Y:S01]  /*2710*/  @!P4 FMUL R53, R53, 0.5 ;  /* 0x3f0000003535c820 */ /* 0x000fe20000400000 */
[----:B------:R-:W-:-:S04]  /*2720*/  FMNMX R19, R79, R40, !PT ;  /* 0x000000284f137209 */ /* 0x000fc80007800000 */
[----:B------:R4:W5:Y:S01]  /*2730*/  MUFU.EX2 R40, R53 ;  /* 0x0000003500287308 */ /* 0x0009620000000800 */
[----:B--2---:R-:W-:Y:S01]  /*2740*/  @!P6 FMUL R27, R27, R27 ;  /* 0x0000001b1b1be220 */ /* 0x004fe20000400000 */
[----:B------:R-:W-:Y:S01]  /*2750*/  FSETP.GEU.AND P6, PT, R57, -126, PT ;  /* 0xc2fc00003900780b */ /* 0x000fe20003fce000 */
[----:B------:R-:W-:Y:S01]  /*2760*/  @!P2 FMUL R29, R29, 0.5 ;  /* 0x3f0000001d1da820 */ /* 0x000fe20000400000 */
[----:B-1----:R-:W-:-:S03]  /*2770*/  FMNMX R44, R82, R19, !PT ;  /* 0x00000013522c7209 */ /* 0x002fc60007800000 */
[----:B------:R-:W-:Y:S01]  /*2780*/  @!P1 FMUL R48, R48, 0.5 ;  /* 0x3f00000030309820 */ /* 0x000fe20000400000 */
[----:B------:R-:W-:Y:S01]  /*2790*/  FMNMX R19, R83, R44, !PT ;  /* 0x0000002c53137209 */ /* 0x000fe20007800000 */
[----:B------:R-:W1:Y:S01]  /*27a0*/  MUFU.EX2 R33, R33 ;  /* 0x0000002100217308 */ /* 0x000e620000000800 */
[----:B---3--:R-:W-:Y:S01]  /*27b0*/  @!P5 FMUL R22, R22, R22 ;  /* 0x000000161616d220 */ /* 0x008fe20000400000 */
[----:B------:R-:W-:Y:S01]  /*27c0*/  FSETP.GEU.AND P5, PT, R37, -126, PT ;  /* 0xc2fc00002500780b */ /* 0x000fe20003fae000 */
[----:B----4-:R-:W-:Y:S01]  /*27d0*/  FFMA R53, R76, UR6, -R14 ;  /* 0x000000064c357c23 */ /* 0x010fe2000800080e */
[----:B------:R-:W-:Y:S02]  /*27e0*/  FMNMX R44, R86, R19, !PT ;  /* 0x00000013562c7209 */ /* 0x000fe40007800000 */
[----:B------:R-:W-:Y:S02]  /*27f0*/  @!P6 FMUL R57, R57, 0.5 ;  /* 0x3f0000003939e820 */ /* 0x000fe40000400000 */
[----:B------:R-:W2:Y:S01]  /*2800*/  MUFU.EX2 R48, R48 ;  /* 0x0000003000307308 */ /* 0x000ea20000000800 */
[----:B------:R-:W-:Y:S01]  /*2810*/  FMNMX R19, R87, R44, !PT ;  /* 0x0000002c57137209 */ /* 0x000fe20007800000 */
[----:B-----5:R-:W-:Y:S01]  /*2820*/  @!P4 FMUL R40, R40, R40 ;  /* 0x000000282828c220 */ /* 0x020fe20000400000 */
[----:B------:R-:W-:-:S03]  /*2830*/  FSETP.GEU.AND P4, PT, R52, -126, PT ;  /* 0xc2fc00003400780b */ /* 0x000fc60003f8e000 */
[----:B------:R-:W3:Y:S01]  /*2840*/  SHFL.BFLY PT, R56, R19, 0x1, 0x1f ;  /* 0x0c201f0013387f89 */ /* 0x000ee200000e0000 */
[----:B------:R-:W-:Y:S01]  /*2850*/  @!P5 FMUL R37, R37, 0.5 ;  /* 0x3f0000002525d820 */ /* 0x000fe20000400000 */
[----:B------:R4:W5:Y:S01]  /*2860*/  MUFU.EX2 R44, R57 ;  /* 0x00000039002c7308 */ /* 0x0009620000000800 */
[----:B-1----:R-:W-:Y:S01]  /*2870*/  @!P3 FMUL R33, R33, R33 ;  /* 0x000000212121b220 */ /* 0x002fe20000400000 */
[----:B------:R-:W-:-:S06]  /*2880*/  FSETP.GEU.AND P3, PT, R45, -126, PT ;  /* 0xc2fc00002d00780b */ /* 0x000fcc0003f6e000 */
[----:B------:R-:W1:Y:S01]  /*2890*/  MUFU.EX2 R29, R29 ;  /* 0x0000001d001d7308 */ /* 0x000e620000000800 */
[--C-:B----4-:R-:W-:Y:S01]  /*28a0*/  FFMA R57, R72, UR6, -R14.reuse ;  /* 0x0000000648397c23 */ /* 0x110fe2000800080e */
[----:B--2---:R-:W-:Y:S01]  /*28b0*/  @!P1 FMUL R48, R48, R48 ;  /* 0x0000003030309220 */ /* 0x004fe20000400000 */
[----:B------:R-:W-:Y:S01]  /*28c0*/  @!P4 FMUL R52, R52, 0.5 ;  /* 0x3f0000003434c820 */ /* 0x000fe20000400000 */
[----:B------:R-:W-:Y:S02]  /*28d0*/  FFMA R72, R84, UR6, -R14 ;  /* 0x0000000654487c23 */ /* 0x000fe4000800080e */
[----:B------:R-:W-:Y:S01]  /*28e0*/  FSETP.GEU.AND P1, PT, R57, -126, PT ;  /* 0xc2fc00003900780b */ /* 0x000fe20003f2e000 */
[----:B------:R-:W-:Y:S01]  /*28f0*/  @!P3 FMUL R45, R45, 0.5 ;  /* 0x3f0000002d2db820 */ /* 0x000fe20000400000 */
[----:B------:R-:W2:Y:S01]  /*2900*/  MUFU.EX2 R37, R37 ;  /* 0x0000002500257308 */ /* 0x000ea20000000800 */
[----:B-----5:R-:W-:Y:S01]  /*2910*/  @!P6 FMUL R44, R44, R44 ;  /* 0x0000002c2c2ce220 */ /* 0x020fe20000400000 */
[----:B------:R-:W-:-:S02]  /*2920*/  FSETP.GEU.AND P6, PT, R69, -126, PT ;  /* 0xc2fc00004500780b */ /* 0x000fc40003fce000 */
[----:B---3--:R-:W-:-:S04]  /*2930*/  FMNMX R19, R19, R56, !PT ;  /* 0x0000003813137209 */ /* 0x008fc80007800000 */
[----:B------:R-:W3:Y:S01]  /*2940*/  MUFU.EX2 R52, R52 ;  /* 0x0000003400347308 */ /* 0x000ee20000000800 */
[----:B-1----:R-:W-:Y:S01]  /*2950*/  @!P2 FMUL R29, R29, R29 ;  /* 0x0000001d1d1da220 */ /* 0x002fe20000400000 */
[----:B------:R-:W-:Y:S01]  /*2960*/  FSETP.GEU.AND P2, PT, R41, -126, PT ;  /* 0xc2fc00002900780b */ /* 0x000fe20003f4e000 */
[----:B------:R-:W-:Y:S01]  /*2970*/  @!P1 FMUL R57, R57, 0.5 ;  /* 0x3f00000039399820 */ /* 0x000fe20000400000 */
[----:B------:R-:W1:Y:S03]  /*2980*/  SHFL.BFLY PT, R64, R19, 0x2, 0x1f ;  /* 0x0c401f0013407f89 */ /* 0x000e6600000e0000 */
[----:B------:R-:W-:Y:S01]  /*2990*/  @!P6 FMUL R69, R69, 0.5 ;  /* 0x3f0000004545e820 */ /* 0x000fe20000400000 */
[----:B------:R-:W4:Y:S01]  /*29a0*/  MUFU.EX2 R45, R45 ;  /* 0x0000002d002d7308 */ /* 0x000f220000000800 */
[----:B--2---:R-:W-:Y:S01]  /*29b0*/  @!P5 FMUL R37, R37, R37 ;  /* 0x000000252525d220 */ /* 0x004fe20000400000 */
[----:B------:R-:W-:-:S05]  /*29c0*/  FSETP.GEU.AND P5, PT, R49, -126, PT ;  /* 0xc2fc00003100780b */ /* 0x000fca0003fae000 */
[----:B------:R-:W-:Y:S01]  /*29d0*/  @!P2 FMUL R41, R41, 0.5 ;  /* 0x3f0000002929a820 */ /* 0x000fe20000400000 */
[----:B------:R-:W2:Y:S01]  /*29e0*/  MUFU.EX2 R57, R57 ;  /* 0x0000003900397308 */ /* 0x000ea20000000800 */
[----:B---3--:R-:W-:Y:S01]  /*29f0*/  @!P4 FMUL R52, R52, R52 ;  /* 0x000000343434c220 */ /* 0x008fe20000400000 */
[----:B------:R-:W-:-:S05]  /*2a00*/  FSETP.GEU.AND P4, PT, R77, -126, PT ;  /* 0xc2fc00004d00780b */ /* 0x000fca0003f8e000 */
[----:B------:R-:W-:Y:S01]  /*2a10*/  @!P5 FMUL R49, R49, 0.5 ;  /* 0x3f0000003131d820 */ /* 0x000fe20000400000 */
[----:B------:R-:W3:Y:S01]  /*2a20*/  MUFU.EX2 R41, R41 ;  /* 0x0000002900297308 */ /* 0x000ee20000000800 */
[----:B----4-:R-:W-:Y:S01]  /*2a30*/  @!P3 FMUL R45, R45, R45 ;  /* 0x0000002d2d2db220 */ /* 0x010fe20000400000 */
[----:B------:R-:W-:Y:S02]  /*2a40*/  FSETP.GEU.AND P3, PT, R53, -126, PT ;  /* 0xc2fc00003500780b */ /* 0x000fe40003f6e000 */
[----:B-1----:R-:W-:-:S03]  /*2a50*/  FMNMX R19, R19, R64, !PT ;  /* 0x0000004013137209 */ /* 0x002fc60007800000 */
[----:B------:R-:W-:Y:S01]  /*2a60*/  @!P4 FMUL R77, R77, 0.5 ;  /* 0x3f0000004d4dc820 */ /* 0x000fe20000400000 */
[----:B------:R-:W1:Y:S01]  /*2a70*/  MUFU.EX2 R56, R69 ;  /* 0x0000004500387308 */ /* 0x000e620000000800 */
[----:B--2---:R-:W-:Y:S01]  /*2a80*/  @!P1 FMUL R57, R57, R57 ;  /* 0x0000003939399220 */ /* 0x004fe20000400000 */
[----:B------:R-:W-:-:S03]  /*2a90*/  FSETP.GEU.AND P1, PT, R68, -126, PT ;  /* 0xc2fc00004400780b */ /* 0x000fc60003f2e000 */
[----:B------:R-:W-:Y:S01]  /*2aa0*/  FADD R81, R36, R57 ;  /* 0x0000003924517221 */ /* 0x000fe20000000000 */
[----:B------:R-:W-:Y:S01]  /*2ab0*/  F2FP.F16.F32.PACK_AB R36, R25, R36 ;  /* 0x000000241924723e */ /* 0x000fe200000000ff */
[----:B------:R-:W-:Y:S01]  /*2ac0*/  @!P3 FMUL R53, R53, 0.5 ;  /* 0x3f0000003535b820 */ /* 0x000fe20000400000 */
[----:B------:R-:W2:Y:S01]  /*2ad0*/  MUFU.EX2 R64, R77 ;  /* 0x0000004d00407308 */ /* 0x000ea20000000800 */
[----:B---3--:R-:W-:Y:S01]  /*2ae0*/  @!P2 FMUL R41, R41, R41 ;  /* 0x000000292929a220 */ /* 0x008fe20000400000 */
[----:B------:R-:W-:-:S05]  /*2af0*/  FSETP.GEU.AND P2, PT, R60, -126, PT ;  /* 0xc2fc00003c00780b */ /* 0x000fca0003f4e000 */
[----:B------:R-:W-:Y:S01]  /*2b00*/  @!P1 FMUL R68, R68, 0.5 ;  /* 0x3f00000044449820 */ /* 0x000fe20000400000 */
[----:B------:R-:W3:Y:S01]  /*2b10*/  MUFU.EX2 R49, R49 ;  /* 0x0000003100317308 */ /* 0x000ee20000000800 */
[----:B-1----:R-:W-:Y:S01]  /*2b20*/  @!P6 FMUL R56, R56, R56 ;  /* 0x000000383838e220 */ /* 0x002fe20000400000 */
[----:B------:R-:W-:-:S04]  /*2b30*/  FSETP.NEU.AND P6, PT, R19, -INF , PT ;  /* 0xff8000001300780b */ /* 0x000fc80003fcd000 */
[----:B------:R-:W-:Y:S01]  /*2b40*/  FSEL R69, R19, RZ, P6 ;  /* 0x000000ff13457208 */ /* 0x000fe20003000000 */
[----:B------:R-:W-:Y:S01]  /*2b50*/  @!P2 FMUL R60, R60, 0.5 ;  /* 0x3f0000003c3ca820 */ /* 0x000fe20000400000 */
[----:B------:R-:W1:Y:S01]  /*2b60*/  MUFU.EX2 R68, R68 ;  /* 0x0000004400447308 */ /* 0x000e620000000800 */
[----:B--2---:R-:W-:Y:S01]  /*2b70*/  @!P4 FMUL R64, R64, R64 ;  /* 0x000000404040c220 */ /* 0x004fe20000400000 */
[----:B------:R-:W-:Y:S01]  /*2b80*/  FSETP.GEU.AND P6, PT, R72, -126, PT ;  /* 0xc2fc00004800780b */ /* 0x000fe20003fce000 */
[----:B------:R-:W-:-:S04]  /*2b90*/  FMUL R14, R69, UR6 ;  /* 0x00000006450e7c20 */ /* 0x000fc80008400000 */
[--C-:B------:R-:W-:Y:S01]  /*2ba0*/  FFMA R80, R31, UR6, -R14.reuse ;  /* 0x000000061f507c23 */ /* 0x100fe2000800080e */
[----:B------:R-:W2:Y:S01]  /*2bb0*/  MUFU.EX2 R53, R53 ;  /* 0x0000003500357308 */ /* 0x000ea20000000800 */
[--C-:B------:R-:W-:Y:S01]  /*2bc0*/  FFMA R76, R88, UR6, -R14.reuse ;  /* 0x00000006584c7c23 */ /* 0x100fe2000800080e */
[--C-:B------:R-:W-:Y:S01]  /*2bd0*/  FFMA R15, R15, UR6, -R14.reuse ;  /* 0x000000060f0f7c23 */ /* 0x100fe2000800080e */
[----:B---3--:R-:W-:Y:S01]  /*2be0*/  @!P5 FMUL R49, R49, R49 ;  /* 0x000000313131d220 */ /* 0x008fe20000400000 */
[----:B------:R-:W-:Y:S01]  /*2bf0*/  FSETP.GEU.AND P5, PT, R61, -126, PT ;  /* 0xc2fc00003d00780b */ /* 0x000fe20003fae000 */
[--C-:B------:R-:W-:Y:S01]  /*2c00*/  FFMA R90, R43, UR6, -R14.reuse ;  /* 0x000000062b5a7c23 */ /* 0x100fe2000800080e */
[----:B------:R-:W-:Y:S01]  /*2c10*/  FSETP.GEU.AND P4, PT, R76, -126, PT ;  /* 0xc2fc00004c00780b */ /* 0x000fe20003f8e000 */
[----:B------:R-:W-:Y:S01]  /*2c20*/  @!P6 FMUL R72, R72, 0.5 ;  /* 0x3f0000004848e820 */ /* 0x000fe20000400000 */
[----:B------:R-:W3:Y:S01]  /*2c30*/  MUFU.EX2 R60, R60 ;  /* 0x0000003c003c7308 */ /* 0x000ee20000000800 */
[----:B-1----:R-:W-:Y:S01]  /*2c40*/  @!P1 FMUL R68, R68, R68 ;  /* 0x0000004444449220 */ /* 0x002fe20000400000 */
[----:B------:R-:W-:Y:S01]  /*2c50*/  FSETP.GEU.AND P1, PT, R80, -126, PT ;  /* 0xc2fc00005000780b */ /* 0x000fe20003f2e000 */
[--C-:B------:R-:W-:Y:S01]  /*2c60*/  FFMA R34, R34, UR6, -R14.reuse ;  /* 0x0000000622227c23 */ /* 0x100fe2000800080e */
[--C-:B------:R-:W-:Y:S01]  /*2c70*/  FFMA R88, R39, UR6, -R14.reuse ;  /* 0x0000000627587c23 */ /* 0x100fe2000800080e */
[--C-:B------:R-:W-:Y:S01]  /*2c80*/  FFMA R30, R30, UR6, -R14.reuse ;  /* 0x000000061e1e7c23 */ /* 0x100fe2000800080e */
[--C-:B------:R-:W-:Y:S01]  /*2c90*/  FFMA R38, R38, UR6, -R14.reuse ;  /* 0x0000000626267c23 */ /* 0x100fe2000800080e */
[--C-:B------:R-:W-:Y:S01]  /*2ca0*/  FFMA R84, R35, UR6, -R14.reuse ;  /* 0x0000000623547c23 */ /* 0x100fe2000800080e */
[----:B------:R-:W1:Y:S01]  /*2cb0*/  MUFU.EX2 R72, R72 ;  /* 0x0000004800487308 */ /* 0x000e620000000800 */
[----:B--2---:R-:W-:Y:S01]  /*2cc0*/  @!P3 FMUL R53, R53, R53 ;  /* 0x000000353535b220 */ /* 0x004fe20000400000 */
[----:B------:R-:W-:Y:S01]  /*2cd0*/  FSETP.GEU.AND P3, PT, R15, -126, PT ;  /* 0xc2fc00000f00780b */ /* 0x000fe20003f6e000 */
[----:B------:R-:W-:Y:S01]  /*2ce0*/  @!P4 FMUL R76, R76, 0.5 ;  /* 0x3f0000004c4cc820 */ /* 0x000fe20000400000 */
[----:B------:R-:W-:Y:S01]  /*2cf0*/  @!P5 FMUL R61, R61, 0.5 ;  /* 0x3f0000003d3dd820 */ /* 0x000fe20000400000 */
[--C-:B------:R-:W-:Y:S01]  /*2d00*/  FFMA R46, R46, UR6, -R14.reuse ;  /* 0x000000062e2e7c23 */ /* 0x100fe2000800080e */
[--C-:B------:R-:W-:Y:S01]  /*2d10*/  FFMA R42, R42, UR6, -R14.reuse ;  /* 0x000000062a2a7c23 */ /* 0x100fe2000800080e */
[----:B------:R-:W-:Y:S01]  /*2d20*/  @!P1 FMUL R80, R80, 0.5 ;  /* 0x3f00000050509820 */ /* 0x000fe20000400000 */
[--C-:B------:R-:W-:Y:S01]  /*2d30*/  FFMA R50, R50, UR6, -R14.reuse ;  /* 0x0000000632327c23 */ /* 0x100fe2000800080e */
[----:B---3--:R-:W-:Y:S01]  /*2d40*/  @!P2 FMUL R60, R60, R60 ;  /* 0x0000003c3c3ca220 */ /* 0x008fe20000400000 */
[----:B------:R-:W-:Y:S01]  /*2d50*/  FSETP.GEU.AND P2, PT, R65, -126, PT ;  /* 0xc2fc00004100780b */ /* 0x000fe20003f4e000 */
[----:B------:R-:W2:Y:S01]  /*2d60*/  MUFU.EX2 R76, R76 ;  /* 0x0000004c004c7308 */ /* 0x000ea20000000800 */
[--C-:B------:R-:W-:Y:S01]  /*2d70*/  FFMA R92, R47, UR6, -R14.reuse ;  /* 0x000000062f5c7c23 */ /* 0x100fe2000800080e */
[--C-:B------:R-:W-:Y:S01]  /*2d80*/  FFMA R94, R58, UR6, -R14.reuse ;  /* 0x000000063a5e7c23 */ /* 0x100fe2000800080e */
[--C-:B------:R-:W-:Y:S01]  /*2d90*/  FFMA R69, R67, UR6, -R14.reuse ;  /* 0x0000000643457c23 */ /* 0x100fe2000800080e */
[----:B------:R-:W-:Y:S01]  /*2da0*/  @!P3 FMUL R15, R15, 0.5 ;  /* 0x3f0000000f0fb820 */ /* 0x000fe20000400000 */
[--C-:B------:R-:W-:Y:S01]  /*2db0*/  FFMA R54, R54, UR6, -R14.reuse ;  /* 0x0000000636367c23 */ /* 0x100fe2000800080e */
[----:B-1----:R-:W-:Y:S01]  /*2dc0*/  @!P6 FMUL R72, R72, R72 ;  /* 0x000000484848e220 */ /* 0x002fe20000400000 */
[----:B------:R-:W-:Y:S01]  /*2dd0*/  FSETP.GEU.AND P6, PT, R34, -126, PT ;  /* 0xc2fc00002200780b */ /* 0x000fe20003fce000 */
[----:B------:R-:W1:Y:S01]  /*2de0*/  MUFU.EX2 R80, R80 ;  /* 0x0000005000507308 */ /* 0x000e620000000800 */
[--C-:B------:R-:W-:Y:S01]  /*2df0*/  FFMA R73, R83, UR6, -R14.reuse ;  /* 0x0000000653497c23 */ /* 0x100fe2000800080e */
[--C-:B------:R-:W-:Y:S01]  /*2e00*/  FFMA R74, R74, UR6, -R14.reuse ;  /* 0x000000064a4a7c23 */ /* 0x100fe2000800080e */
[--C-:B------:R-:W-:Y:S01]  /*2e10*/  FFMA R77, R79, UR6, -R14.reuse ;  /* 0x000000064f4d7c23 */ /* 0x100fe2000800080e */
[----:B------:R-:W-:Y:S01]  /*2e20*/  @!P2 FMUL R65, R65, 0.5 ;  /* 0x3f0000004141a820 */ /* 0x000fe20000400000 */
[--C-:B------:R-:W-:Y:S01]  /*2e30*/  FFMA R96, R86, UR6, -R14.reuse ;  /* 0x0000000656607c23 */ /* 0x100fe2000800080e */
[----:B------:R-:W-:Y:S01]  /*2e40*/  FFMA R79, R87, UR6, -R14 ;  /* 0x00000006574f7c23 */ /* 0x000fe2000800080e */
[----:B------:R-:W-:Y:S01]  /*2e50*/  FADD R85, R29, R68 ;  /* 0x000000441d557221 */ /* 0x000fe20000000000 */
[----:B------:R-:W3:Y:S01]  /*2e60*/  MUFU.EX2 R61, R61 ;  /* 0x0000003d003d7308 */ /* 0x000ee20000000800 */
[----:B--2---:R-:W-:Y:S01]  /*2e70*/  @!P4 FMUL R76, R76, R76 ;  /* 0x0000004c4c4cc220 */ /* 0x004fe20000400000 */
[----:B------:R-:W-:Y:S01]  /*2e80*/  FSETP.GEU.AND P4, PT, R88, -126, PT ;  /* 0xc2fc00005800780b */ /* 0x000fe20003f8e000 */
[----:B------:R-:W-:Y:S01]  /*2e90*/  FADD R83, R22, R53 ;  /* 0x0000003516537221 */ /* 0x000fe20000000000 */
[----:B------:R-:W-:-:S04]  /*2ea0*/  @!P6 FMUL R34, R34, 0.5 ;  /* 0x3f0000002222e820 */ /* 0x000fc80000400000 */
[----:B------:R2:W4:Y:S01]  /*2eb0*/  MUFU.EX2 R31, R15 ;  /* 0x0000000f001f7308 */ /* 0x0005220000000800 */
[----:B-1----:R-:W-:Y:S01]  /*2ec0*/  @!P1 FMUL R80, R80, R80 ;  /* 0x0000005050509220 */ /* 0x002fe20000400000 */
[----:B------:R-:W-:-:S05]  /*2ed0*/  FSETP.GEU.AND P1, PT, R90, -126, PT ;  /* 0xc2fc00005a00780b */ /* 0x000fca0003f2e000 */
[----:B------:R-:W-:Y:S01]  /*2ee0*/  @!P4 FMUL R88, R88, 0.5 ;  /* 0x3f0000005858c820 */ /* 0x000fe20000400000 */
[----:B------:R-:W1:Y:S01]  /*2ef0*/  MUFU.EX2 R65, R65 ;  /* 0x0000004100417308 */ /* 0x000e620000000800 */
[----:B---3--:R-:W-:Y:S01]  /*2f00*/  @!P5 FMUL R61, R61, R61 ;  /* 0x0000003d3d3dd220 */ /* 0x008fe20000400000 */
[----:B------:R-:W-:Y:S01]  /*2f10*/  FSETP.GEU.AND P5, PT, R30, -126, PT ;  /* 0xc2fc00001e00780b */ /* 0x000fe20003fae000 */
[----:B--2---:R-:W-:-:S04]  /*2f20*/  FFMA R15, R51, UR6, -R14 ;  /* 0x00000006330f7c23 */ /* 0x004fc8000800080e */
[----:B------:R-:W-:Y:S01]  /*2f30*/  @!P1 FMUL R90, R90, 0.5 ;  /* 0x3f0000005a5a9820 */ /* 0x000fe20000400000 */
[----:B------:R2:W3:Y:S01]  /*2f40*/  MUFU.EX2 R39, R34 ;  /* 0x0000002200277308 */ /* 0x0004e20000000800 */
[----:B----4-:R-:W-:Y:S01]  /*2f50*/  @!P3 FMUL R31, R31, R31 ;  /* 0x0000001f1f1fb220 */ /* 0x010fe20000400000 */
[----:B------:R-:W-:-:S05]  /*2f60*/  FSETP.GEU.AND P3, PT, R38, -126, PT ;  /* 0xc2fc00002600780b */ /* 0x000fca0003f6e000 */
[----:B------:R-:W-:Y:S01]  /*2f70*/  @!P5 FMUL R30, R30, 0.5 ;  /* 0x3f0000001e1ed820 */ /* 0x000fe20000400000 */
[----:B------:R-:W4:Y:S01]  /*2f80*/  MUFU.EX2 R90, R90 ;  /* 0x0000005a005a7308 */ /* 0x000f220000000800 */
[----:B-1----:R-:W-:Y:S01]  /*2f90*/  @!P2 FMUL R65, R65, R65 ;  /* 0x000000414141a220 */ /* 0x002fe20000400000 */
[----:B------:R-:W-:Y:S01]  /*2fa0*/  FSETP.GEU.AND P2, PT, R84, -126, PT ;  /* 0xc2fc00005400780b */ /* 0x000fe20003f4e000 */
[----:B--2---:R-:W-:-:S04]  /*2fb0*/  FFMA R34, R59, UR6, -R14 ;  /* 0x000000063b227c23 */ /* 0x004fc8000800080e */
[----:B------:R-:W-:Y:S01]  /*2fc0*/  @!P3 FMUL R38, R38, 0.5 ;  /* 0x3f0000002626b820 */ /* 0x000fe20000400000 */
[----:B------:R1:W2:Y:S01]  /*2fd0*/  MUFU.EX2 R35, R30 ;  /* 0x0000001e00237308 */ /* 0x0002a20000000800 */
[----:B---3--:R-:W-:Y:S01]  /*2fe0*/  @!P6 FMUL R39, R39, R39 ;  /* 0x000000272727e220 */ /* 0x008fe20000400000 */
[----:B------:R-:W-:-:S05]  /*2ff0*/  FSETP.GEU.AND P6, PT, R46, -126, PT ;  /* 0xc2fc00002e00780b */ /* 0x000fca0003fce000 */
[----:B------:R-:W-:Y:S01]  /*3000*/  @!P2 FMUL R84, R84, 0.5 ;  /* 0x3f0000005454a820 */ /* 0x000fe20000400000 */
[----:B------:R3:W5:Y:S01]  /*3010*/  MUFU.EX2 R43, R38 ;  /* 0x00000026002b7308 */ /* 0x0007620000000800 */
[----:B-1----:R-:W-:Y:S01]  /*3020*/  FFMA R30, R55, UR6, -R14 ;  /* 0x00000006371e7c23 */ /* 0x002fe2000800080e */
[----:B----4-:R-:W-:-:S04]  /*3030*/  @!P1 FMUL R90, R90, R90 ;  /* 0x0000005a5a5a9220 */ /* 0x010fc80000400000 */
[----:B------:R-:W-:Y:S01]  /*3040*/  FSETP.GEU.AND P1, PT, R30, -126, PT ;  /* 0xc2fc00001e00780b */ /* 0x000fe20003f2e000 */
[----:B------:R-:W-:Y:S01]  /*3050*/  @!P6 FMUL R46, R46, 0.5 ;  /* 0x3f0000002e2ee820 */ /* 0x000fe20000400000 */
[----:B------:R-:W1:Y:S01]  /*3060*/  MUFU.EX2 R88, R88 ;  /* 0x0000005800587308 */ /* 0x000e620000000800 */
[----:B--2---:R-:W-:Y:S01]  /*3070*/  @!P5 FMUL R35, R35, R35 ;  /* 0x000000232323d220 */ /* 0x004fe20000400000 */
[----:B------:R-:W-:Y:S01]  /*3080*/  FSETP.GEU.AND P5, PT, R42, -126, PT ;  /* 0xc2fc00002a00780b */ /* 0x000fe20003fae000 */
[----:B---3--:R-:W-:-:S05]  /*3090*/  FFMA R38, R62, UR6, -R14 ;  /* 0x000000063e267c23 */ /* 0x008fca000800080e */
[----:B------:R-:W2:Y:S01]  /*30a0*/  MUFU.EX2 R84, R84 ;  /* 0x0000005400547308 */ /* 0x000ea20000000800 */
[----:B-----5:R-:W-:Y:S01]  /*30b0*/  @!P3 FMUL R43, R43, R43 ;  /* 0x0000002b2b2bb220 */ /* 0x020fe20000400000 */
[----:B------:R-:W-:Y:S01]  /*30c0*/  FSETP.GEU.AND P3, PT, R50, -126, PT ;  /* 0xc2fc00003200780b */ /* 0x000fe20003f6e000 */
[----:B------:R-:W-:-:S04]  /*30d0*/  @!P1 FMUL R30, R30, 0.5 ;  /* 0x3f0000001e1e9820 */ /* 0x000fc80000400000 */
[----:B------:R-:W-:Y:S01]  /*30e0*/  @!P5 FMUL R42, R42, 0.5 ;  /* 0x3f0000002a2ad820 */ /* 0x000fe20000400000 */
[----:B------:R3:W4:Y:S01]  /*30f0*/  MUFU.EX2 R62, R30 ;  /* 0x0000001e003e7308 */ /* 0x0007220000000800 */
[----:B-1----:R-:W-:Y:S01]  /*3100*/  @!P4 FMUL R88, R88, R88 ;  /* 0x000000585858c220 */ /* 0x002fe20000400000 */
[----:B------:R-:W-:-:S05]  /*3110*/  FSETP.GEU.AND P4, PT, R15, -126, PT ;  /* 0xc2fc00000f00780b */ /* 0x000fca0003f8e000 */
[----:B------:R-:W-:Y:S01]  /*3120*/  @!P3 FMUL R50, R50, 0.5 ;  /* 0x3f0000003232b820 */ /* 0x000fe20000400000 */
[----:B------:R-:W1:Y:S01]  /*3130*/  MUFU.EX2 R51, R46 ;  /* 0x0000002e00337308 */ /* 0x000e620000000800 */
[----:B--2---:R-:W-:Y:S01]  /*3140*/  @!P2 FMUL R84, R84, R84 ;  /* 0x000000545454a220 */ /* 0x004fe20000400000 */
[----:B------:R-:W-:Y:S01]  /*3150*/  FSETP.GEU.AND P2, PT, R92, -126, PT ;  /* 0xc2fc00005c00780b */ /* 0x000fe20003f4e000 */
[----:B---3--:R-:W-:-:S04]  /*3160*/  FFMA R30, R70, UR6, -R14 ;  /* 0x00000006461e7c23 */ /* 0x008fc8000800080e */
        /* <DEDUP_REMOVED lines=14> */
[----:B------:R-:W3:Y:S01]  /*3250*/  MUFU.EX2 R92, R92 ;  /* 0x0000005c005c7308 */ /* 0x000ee20000000800 */
[----:B-1----:R-:W-:Y:S01]  /*3260*/  FFMA R15, R63, UR6, -R14 ;  /* 0x000000063f0f7c23 */ /* 0x002fe2000800080e */
[----:B----4-:R-:W-:Y:S01]  /*3270*/  @!P3 FMUL R55, R55, R55 ;  /* 0x000000373737b220 */ /* 0x010fe20000400000 */
[----:B------:R-:W-:-:S04]  /*3280*/  FSETP.GEU.AND P3, PT, R38, -126, PT ;  /* 0xc2fc00002600780b */ /* 0x000fc80003f6e000 */
[----:B------:R-:W-:Y:S01]  /*3290*/  @!P5 FMUL R54, R54, 0.5 ;  /* 0x3f0000003636d820 */ /* 0x000fe20000400000 */
[----:B------:R-:W1:Y:S01]  /*32a0*/  MUFU.EX2 R69, R69 ;  /* 0x0000004500457308 */ /* 0x000e620000000800 */
[----:B--2---:R-:W-:Y:S01]  /*32b0*/  @!P4 FMUL R58, R58, R58 ;  /* 0x0000003a3a3ac220 */ /* 0x004fe20000400000 */
[----:B------:R-:W-:-:S06]  /*32c0*/  FSETP.GEU.AND P4, PT, R15, -126, PT ;  /* 0xc2fc00000f00780b */ /* 0x000fcc0003f8e000 */
[----:B------:R-:W-:Y:S01]  /*32d0*/  @!P3 FMUL R38, R38, 0.5 ;  /* 0x3f0000002626b820 */ /* 0x000fe20000400000 */
[----:B---3--:R-:W-:Y:S01]  /*32e0*/  @!P2 FMUL R92, R92, R92 ;  /* 0x0000005c5c5ca220 */ /* 0x008fe20000400000 */
[----:B------:R-:W-:Y:S01]  /*32f0*/  FSETP.GEU.AND P2, PT, R34, -126, PT ;  /* 0xc2fc00002200780b */ /* 0x000fe20003f4e000 */
[----:B------:R2:W3:Y:S04]  /*3300*/  MUFU.EX2 R59, R54 ;  /* 0x00000036003b7308 */ /* 0x0004e80000000800 */
[----:B------:R-:W-:Y:S01]  /*3310*/  @!P4 FMUL R15, R15, 0.5 ;  /* 0x3f0000000f0fc820 */ /* 0x000fe20000400000 */
[----:B-1----:R-:W-:Y:S01]  /*3320*/  @!P1 FMUL R69, R69, R69 ;  /* 0x0000004545459220 */ /* 0x002fe20000400000 */
[----:B------:R-:W-:Y:S02]  /*3330*/  FSETP.GEU.AND P1, PT, R73, -126, PT ;  /* 0xc2fc00004900780b */ /* 0x000fe40003f2e000 */
[----:B------:R-:W1:Y:S01]  /*3340*/  MUFU.EX2 R94, R94 ;  /* 0x0000005e005e7308 */ /* 0x000e620000000800 */
[----:B--2---:R-:W-:-:S03]  /*3350*/  FADD R54, R84, R69 ;  /* 0x0000004554367221 */ /* 0x004fc60000000000 */
[----:B------:R-:W-:-:S04]  /*3360*/  @!P2 FMUL R34, R34, 0.5 ;  /* 0x3f0000002222a820 */ /* 0x000fc80000400000 */
[----:B------:R2:W4:Y:S01]  /*3370*/  MUFU.EX2 R66, R38 ;  /* 0x0000002600427308 */ /* 0x0005220000000800 */
[----:B---3--:R-:W-:Y:S01]  /*3380*/  @!P5 FMUL R59, R59, R59 ;  /* 0x0000003b3b3bd220 */ /* 0x008fe20000400000 */
[----:B------:R-:W-:Y:S01]  /*3390*/  FSETP.GEU.AND P5, PT, R42, -126, PT ;  /* 0xc2fc00002a00780b */ /* 0x000fe20003fae000 */
[----:B------:R-:W-:-:S05]  /*33a0*/  @!P1 FMUL R73, R73, 0.5 ;  /* 0x3f00000049499820 */ /* 0x000fca0000400000 */
[----:B------:R3:W5:Y:S01]  /*33b0*/  MUFU.EX2 R67, R15 ;  /* 0x0000000f00437308 */ /* 0x0007620000000800 */
[----:B-1----:R-:W-:Y:S01]  /*33c0*/  @!P6 FMUL R94, R94, R94 ;  /* 0x0000005e5e5ee220 */ /* 0x002fe20000400000 */
[----:B------:R-:W-:Y:S01]  /*33d0*/  FSETP.GEU.AND P6, PT, R74, -126, PT ;  /* 0xc2fc00004a00780b */ /* 0x000fe20003fce000 */
[----:B--2---:R-:W-:-:S04]  /*33e0*/  FFMA R38, R78, UR6, -R14 ;  /* 0x000000064e267c23 */ /* 0x004fc8000800080e */
[----:B------:R-:W-:Y:S01]  /*33f0*/  @!P5 FMUL R42, R42, 0.5 ;  /* 0x3f0000002a2ad820 */ /* 0x000fe20000400000 */
[----:B------:R1:W2:Y:S01]  /*3400*/  MUFU.EX2 R63, R34 ;  /* 0x00000022003f7308 */ /* 0x0002a20000000800 */
[----:B---3--:R-:W-:Y:S01]  /*3410*/  FFMA R15, R82, UR6, -R14 ;  /* 0x00000006520f7c23 */ /* 0x008fe2000800080e */
[----:B----4-:R-:W-:-:S05]  /*3420*/  @!P3 FMUL R66, R66, R66 ;  /* 0x000000424242b220 */ /* 0x010fca0000400000 */
[----:B------:R-:W-:Y:S01]  /*3430*/  @!P6 FMUL R74, R74, 0.5 ;  /* 0x3f0000004a4ae820 */ /* 0x000fe20000400000 */
[----:B------:R-:W3:Y:S01]  /*3440*/  MUFU.EX2 R70, R42 ;  /* 0x0000002a00467308 */ /* 0x000ee20000000800 */
[--C-:B-1----:R-:W-:Y:S01]  /*3450*/  FFMA R34, R75, UR6, -R14.reuse ;  /* 0x000000064b227c23 */ /* 0x102fe2000800080e */
[----:B-----5:R-:W-:Y:S01]  /*3460*/  @!P4 FMUL R67, R67, R67 ;  /* 0x000000434343c220 */ /* 0x020fe20000400000 */
[----:B------:R-:W-:Y:S01]  /*3470*/  FSETP.GEU.AND P4, PT, R15, -126, PT ;  /* 0xc2fc00000f00780b */ /* 0x000fe20003f8e000 */
[----:B------:R-:W-:Y:S01]  /*3480*/  FFMA R75, R71, UR6, -R14 ;  /* 0x00000006474b7c23 */ /* 0x000fe2000800080e */
[----:B------:R-:W-:Y:S01]  /*3490*/  FADD R14, R28, R37 ;  /* 0x000000251c0e7221 */ /* 0x000fe20000000000 */
[----:B------:R-:W-:Y:S02]  /*34a0*/  FSETP.GEU.AND P3, PT, R34, -126, PT ;  /* 0xc2fc00002200780b */ /* 0x000fe40003f6e000 */
[----:B------:R-:W1:Y:S01]  /*34b0*/  MUFU.EX2 R73, R73 ;  /* 0x0000004900497308 */ /* 0x000e620000000800 */
[----:B--2---:R-:W-:Y:S01]  /*34c0*/  @!P2 FMUL R63, R63, R63 ;  /* 0x0000003f3f3fa220 */ /* 0x004fe20000400000 */
[----:B------:R-:W-:Y:S01]  /*34d0*/  FSETP.GEU.AND P2, PT, R30, -126, PT ;  /* 0xc2fc00001e00780b */ /* 0x000fe20003f4e000 */
[----:B------:R-:W-:Y:S01]  /*34e0*/  FADD R14, R14, R81 ;  /* 0x000000510e0e7221 */ /* 0x000fe20000000000 */
[----:B------:R-:W-:Y:S01]  /*34f0*/  FADD R81, R25, R60 ;  /* 0x0000003c19517221 */ /* 0x000fe20000000000 */
[----:B------:R-:W-:-:S02]  /*3500*/  F2FP.F16.F32.PACK_AB R25, R84, R39 ;  /* 0x000000275419723e */ /* 0x000fc400000000ff */
[----:B------:R-:W-:Y:S01]  /*3510*/  F2FP.F16.F32.PACK_AB R28, R13, R28 ;  /* 0x0000001c0d1c723e */ /* 0x000fe200000000ff */
[----:B------:R-:W-:Y:S01]  /*3520*/  @!P4 FMUL R15, R15, 0.5 ;  /* 0x3f0000000f0fc820 */ /* 0x000fe20000400000 */
[----:B------:R-:W2:Y:S01]  /*3530*/  MUFU.EX2 R74, R74 ;  /* 0x0000004a004a7308 */ /* 0x000ea20000000800 */
[----:B---3--:R-:W-:Y:S01]  /*3540*/  @!P5 FMUL R70, R70, R70 ;  /* 0x000000464646d220 */ /* 0x008fe20000400000 */
[----:B------:R-:W-:Y:S01]  /*3550*/  @!P3 FMUL R34, R34, 0.5 ;  /* 0x3f0000002222b820 */ /* 0x000fe20000400000 */
[----:B------:R-:W-:Y:S02]  /*3560*/  FSETP.GEU.AND P5, PT, R75, -126, PT ;  /* 0xc2fc00004b00780b */ /* 0x000fe40003fae000 */
[----:B------:R-:W-:Y:S01]  /*3570*/  FADD R50, R39, R70 ;  /* 0x0000004627327221 */ /* 0x000fe20000000000 */
[----:B------:R-:W-:Y:S01]  /*3580*/  @!P2 FMUL R30, R30, 0.5 ;  /* 0x3f0000001e1ea820 */ /* 0x000fe20000400000 */
[----:B------:R-:W-:Y:S01]  /*3590*/  F2FP.F16.F32.PACK_AB R39, R92, R51 ;  /* 0x000000335c27723e */ /* 0x000fe200000000ff */
[----:B------:R3:W4:Y:S01]  /*35a0*/  MUFU.EX2 R71, R34 ;  /* 0x0000002200477308 */ /* 0x0007220000000800 */
[----:B-1----:R-:W-:Y:S01]  /*35b0*/  @!P1 FMUL R73, R73, R73 ;  /* 0x0000004949499220 */ /* 0x002fe20000400000 */
[----:B------:R-:W-:-:S03]  /*35c0*/  FSETP.GEU.AND P1, PT, R79, -126, PT ;  /* 0xc2fc00004f00780b */ /* 0x000fc60003f2e000 */
[----:B------:R-:W-:-:S03]  /*35d0*/  FADD R93, R58, R73 ;  /* 0x000000493a5d7221 */ /* 0x000fc60000000000 */
[----:B------:R1:W5:Y:S01]  /*35e0*/  MUFU.EX2 R78, R15 ;  /* 0x0000000f004e7308 */ /* 0x0003620000000800 */
[----:B--2---:R-:W-:Y:S01]  /*35f0*/  @!P6 FMUL R74, R74, R74 ;  /* 0x0000004a4a4ae220 */ /* 0x004fe20000400000 */
[----:B------:R-:W-:Y:S01]  /*3600*/  FSETP.GEU.AND P6, PT, R38, -126, PT ;  /* 0xc2fc00002600780b */ /* 0x000fe20003fce000 */
[----:B------:R-:W-:Y:S01]  /*3610*/  @!P5 FMUL R75, R75, 0.5 ;  /* 0x3f0000004b4bd820 */ /* 0x000fe20000400000 */
[----:B---3--:R-:W-:Y:S01]  /*3620*/  FADD R34, R17, R48 ;  /* 0x0000003011227221 */ /* 0x008fe20000000000 */
[----:B------:R-:W-:Y:S02]  /*3630*/  FADD R100, R54, R93 ;  /* 0x0000005d36647221 */ /* 0x000fe40000000000 */
[----:B------:R-:W-:Y:S01]  /*3640*/  @!P1 FMUL R79, R79, 0.5 ;  /* 0x3f0000004f4f9820 */ /* 0x000fe20000400000 */
[----:B------:R2:W3:Y:S01]  /*3650*/  MUFU.EX2 R82, R30 ;  /* 0x0000001e00527308 */ /* 0x0004e20000000800 */
[----:B----4-:R-:W-:Y:S01]  /*3660*/  @!P3 FMUL R71, R71, R71 ;  /* 0x000000474747b220 */ /* 0x010fe20000400000 */
[----:B------:R-:W-:Y:S01]  /*3670*/  FSETP.GEU.AND P3, PT, R77, -126, PT ;  /* 0xc2fc00004d00780b */ /* 0x000fe20003f6e000 */
[----:B-1----:R-:W-:Y:S01]  /*3680*/  FADD R15, R24, R45 ;  /* 0x0000002d180f7221 */ /* 0x002fe20000000000 */
[----:B------:R-:W-:Y:S01]  /*3690*/  FADD R46, R34, R83 ;  /* 0x00000053222e7221 */ /* 0x000fe20000000000 */
[----:B------:R-:W-:Y:S01]  /*36a0*/  FADD R34, R26, R49 ;  /* 0x000000311a227221 */ /* 0x000fe20000000000 */
[----:B------:R-:W-:Y:S01]  /*36b0*/  FADD R83, R33, R72 ;  /* 0x0000004821537221 */ /* 0x000fe20000000000 */
[----:B------:R-:W-:Y:S01]  /*36c0*/  @!P6 FMUL R38, R38, 0.5 ;  /* 0x3f0000002626e820 */ /* 0x000fe20000400000 */
[----:B------:R-:W1:Y:S01]  /*36d0*/  MUFU.EX2 R75, R75 ;  /* 0x0000004b004b7308 */ /* 0x000e620000000800 */
[----:B-----5:R-:W-:Y:S01]  /*36e0*/  @!P4 FMUL R78, R78, R78 ;  /* 0x0000004e4e4ec220 */ /* 0x020fe20000400000 */
[----:B------:R-:W-:Y:S01]  /*36f0*/  FSETP.GEU.AND P4, PT, R96, -126, PT ;  /* 0xc2fc00006000780b */ /* 0x000fe20003f8e000 */
[----:B--2---:R-:W-:Y:S01]  /*3700*/  FADD R30, R32, R61 ;  /* 0x0000003d201e7221 */ /* 0x004fe20000000000 */
[----:B------:R-:W-:Y:S01]  /*3710*/  FADD R83, R34, R83 ;  /* 0x0000005322537221 */ /* 0x000fe20000000000 */
[----:B------:R-:W-:Y:S01]  /*3720*/  FADD R34, R31, R94 ;  /* 0x0000005e1f227221 */ /* 0x000fe20000000000 */
[----:B------:R-:W-:Y:S01]  /*3730*/  FADD R91, R55, R78 ;  /* 0x0000004e375b7221 */ /* 0x000fe20000000000 */
[----:B------:R-:W-:Y:S01]  /*3740*/  @!P3 FMUL R77, R77, 0.5 ;  /* 0x3f0000004d4db820 */ /* 0x000fe20000400000 */
[----:B------:R2:W4:Y:S01]  /*3750*/  MUFU.EX2 R86, R38 ;  /* 0x0000002600567308 */ /* 0x0005220000000800 */
[----:B------:R-:W-:Y:S01]  /*3760*/  FADD R15, R15, R30 ;  /* 0x0000001e0f0f7221 */ /* 0x000fe20000000000 */
[----:B------:R-:W-:Y:S01]  /*3770*/  FADD R30, R13, R44 ;  /* 0x0000002c0d1e7221 */ /* 0x000fe20000000000 */
[----:B------:R-:W-:Y:S01]  /*3780*/  FADD R89, R90, R71 ;  /* 0x000000475a597221 */ /* 0x000fe20000000000 */
[----:B---3--:R-:W-:Y:S01]  /*3790*/  @!P2 FMUL R82, R82, R82 ;  /* 0x000000525252a220 */ /* 0x008fe20000400000 */
[----:B------:R-:W-:Y:S01]  /*37a0*/  FADD R98, R50, R91 ;  /* 0x0000005b32627221 */ /* 0x000fe20000000000 */
[----:B------:R-:W-:Y:S01]  /*37b0*/  FADD R42, R30, R81 ;  /* 0x000000511e2a7221 */ /* 0x000fe20000000000 */
[----:B------:R-:W-:Y:S01]  /*37c0*/  @!P4 FMUL R96, R96, 0.5 ;  /* 0x3f0000006060c820 */ /* 0x000fe20000400000 */
[----:B------:R-:W3:Y:S01]  /*37d0*/  MUFU.EX2 R77, R77 ;  /* 0x0000004d004d7308 */ /* 0x000ee20000000800 */
[----:B--2---:R-:W-:Y:S01]  /*37e0*/  FADD R38, R21, R52 ;  /* 0x0000003415267221 */ /* 0x004fe20000000000 */
[----:B------:R-:W-:Y:S01]  /*37f0*/  FADD R30, R20, R41 ;  /* 0x00000029141e7221 */ /* 0x000fe20000000000 */
[----:B------:R-:W-:Y:S01]  /*3800*/  FADD R81, R27, R64 ;  /* 0x000000401b517221 */ /* 0x000fe20000000000 */
[----:B-1----:R-:W-:Y:S01]  /*3810*/  @!P5 FMUL R75, R75, R75 ;  /* 0x0000004b4b4bd220 */ /* 0x002fe20000400000 */
[----:B------:R-:W-:Y:S01]  /*3820*/  FADD R87, R38, R85 ;  /* 0x0000005526577221 */ /* 0x000fe20000000000 */
[----:B------:R-:W-:Y:S01]  /*3830*/  FADD R38, R23, R56 ;  /* 0x0000003817267221 */ /* 0x000fe20000000000 */
[----:B------:R-:W-:Y:S01]  /*3840*/  FADD R85, R40, R65 ;  /* 0x0000004128557221 */ /* 0x000fe20000000000 */
[----:B------:R-:W1:Y:S01]  /*3850*/  MUFU.EX2 R96, R96 ;  /* 0x0000006000607308 */ /* 0x000e620000000800 */
[----:B------:R-:W-:Y:S01]  /*3860*/  FADD R30, R30, R81 ;  /* 0x000000511e1e7221 */ /* 0x000fe20000000000 */
[----:B------:R-:W-:Y:S01]  /*3870*/  FADD R81, R47, R74 ;  /* 0x0000004a2f517221 */ /* 0x000fe20000000000 */
[----:B------:R-:W-:Y:S01]  /*3880*/  FADD R85, R38, R85 ;  /* 0x0000005526557221 */ /* 0x000fe20000000000 */
[----:B------:R-:W-:Y:S01]  /*3890*/  FADD R38, R76, R63 ;  /* 0x0000003f4c267221 */ /* 0x000fe20000000000 */
[----:B----4-:R-:W-:Y:S01]  /*38a0*/  @!P6 FMUL R86, R86, R86 ;  /* 0x000000565656e220 */ /* 0x010fe20000400000 */
[----:B------:R-:W-:Y:S01]  /*38b0*/  FADD R95, R34, R81 ;  /* 0x00000051225f7221 */ /* 0x000fe20000000000 */
[----:B------:R-:W-:Y:S01]  /*38c0*/  FADD R34, R35, R66 ;  /* 0x0000004223227221 */ /* 0x000fe20000000000 */
[----:B------:R-:W2:Y:S01]  /*38d0*/  MUFU.EX2 R79, R79 ;  /* 0x0000004f004f7308 */ /* 0x000ea20000000800 */
[----:B---3--:R-:W-:Y:S01]  /*38e0*/  @!P3 FMUL R77, R77, R77 ;  /* 0x0000004d4d4db220 */ /* 0x008fe20000400000 */
[----:B------:R-:W-:Y:S01]  /*38f0*/  FADD R97, R38, R89 ;  /* 0x0000005926617221 */ /* 0x000fe20000000000 */
[----:B------:R-:W-:Y:S01]  /*3900*/  FADD R81, R51, R86 ;  /* 0x0000005633517221 */ /* 0x000fe20000000000 */
[----:B------:R-:W-:Y:S01]  /*3910*/  FADD R50, R43, R82 ;  /* 0x000000522b327221 */ /* 0x000fe20000000000 */
[----:B------:R-:W-:Y:S01]  /*3920*/  FADD R38, R80, R67 ;  /* 0x0000004350267221 */ /* 0x000fe20000000000 */
[----:B------:R-:W-:Y:S01]  /*3930*/  FADD R89, R92, R77 ;  /* 0x0000004d5c597221 */ /* 0x000fe20000000000 */
[----:B------:R-:W-:Y:S01]  /*3940*/  FADD R54, R88, R75 ;  /* 0x0000004b58367221 */ /* 0x000fe20000000000 */
[----:B------:R-:W-:Y:S01]  /*3950*/  FADD R34, R34, R81 ;  /* 0x0000005122227221 */ /* 0x000fe20000000000 */
[----:B-1----:R-:W-:Y:S01]  /*3960*/  @!P4 FMUL R96, R96, R96 ;  /* 0x000000606060c220 */ /* 0x002fe20000400000 */
[----:B------:R-:W-:Y:S01]  /*3970*/  FADD R38, R38, R89 ;  /* 0x0000005926267221 */ /* 0x000fe20000000000 */
[----:B------:R-:W-:Y:S01]  /*3980*/  FADD R14, R14, R15 ;  /* 0x0000000f0e0e7221 */ /* 0x000fe20000000000 */
[----:B------:R-:W-:Y:S01]  /*3990*/  FADD R42, R42, R87 ;  /* 0x000000572a2a7221 */ /* 0x000fe20000000000 */
[----:B------:R-:W-:Y:S01]  /*39a0*/  FADD R91, R59, R96 ;  /* 0x000000603b5b7221 */ /* 0x000fe20000000000 */
[----:B------:R-:W-:Y:S01]  /*39b0*/  FADD R83, R46, R83 ;  /* 0x000000532e537221 */ /* 0x000fe20000000000 */
[----:B------:R-:W-:Y:S01]  /*39c0*/  FADD R85, R30, R85 ;  /* 0x000000551e557221 */ /* 0x000fe20000000000 */
[----:B------:R-:W-:Y:S01]  /*39d0*/  FADD R95, R95, R98 ;  /* 0x000000625f5f7221 */ /* 0x000fe20000000000 */
[----:B--2---:R-:W-:Y:S01]  /*39e0*/  @!P1 FMUL R79, R79, R79 ;  /* 0x0000004f4f4f9220 */ /* 0x004fe20000400000 */
[----:B------:R-:W-:Y:S01]  /*39f0*/  FADD R91, R50, R91 ;  /* 0x0000005b325b7221 */ /* 0x000fe20000000000 */
[----:B------:R-:W-:Y:S01]  /*3a00*/  FADD R97, R97, R100 ;  /* 0x0000006461617221 */ /* 0x000fe20000000000 */
[----:B------:R-:W-:Y:S01]  /*3a10*/  FADD R14, R14, R83 ;  /* 0x000000530e0e7221 */ /* 0x000fe20000000000 */
[----:B------:R-:W-:Y:S01]  /*3a20*/  FADD R93, R62, R79 ;  /* 0x0000004f3e5d7221 */ /* 0x000fe20000000000 */
[----:B------:R-:W-:Y:S01]  /*3a30*/  FADD R34, R34, R91 ;  /* 0x0000005b22227221 */ /* 0x000fe20000000000 */
[----:B------:R-:W-:Y:S01]  /*3a40*/  FADD R85, R42, R85 ;  /* 0x000000552a557221 */ /* 0x000fe20000000000 */
[----:B------:R-:W-:Y:S01]  /*3a50*/  F2FP.F16.F32.PACK_AB R32, R29, R32 ;  /* 0x000000201d20723e */ /* 0x000fe200000000ff */
[----:B------:R-:W-:Y:S01]  /*3a60*/  FADD R93, R54, R93 ;  /* 0x0000005d365d7221 */ /* 0x000fe20000000000 */
[----:B------:R-:W-:Y:S01]  /*3a70*/  FADD R34, R95, R34 ;  /* 0x000000225f227221 */ /* 0x000fe20000000000 */
[----:B------:R-:W-:Y:S01]  /*3a80*/  FADD R15, R14, R85 ;  /* 0x000000550e0f7221 */ /* 0x000fe20000000000 */
[----:B------:R-:W-:Y:S01]  /*3a90*/  F2FP.F16.F32.PACK_AB R44, R44, R37 ;  /* 0x000000252c2c723e */ /* 0x000fe200000000ff */
[----:B------:R-:W-:Y:S01]  /*3aa0*/  FADD R38, R38, R93 ;  /* 0x0000005d26267221 */ /* 0x000fe20000000000 */
[----:B------:R-:W-:-:S02]  /*3ab0*/  F2FP.F16.F32.PACK_AB R29, R76, R31 ;  /* 0x0000001f4c1d723e */ /* 0x000fc400000000ff */
[----:B------:R-:W-:Y:S01]  /*3ac0*/  F2FP.F16.F32.PACK_AB R30, R20, R17 ;  /* 0x00000011141e723e */ /* 0x000fe200000000ff */
[----:B------:R-:W-:Y:S01]  /*3ad0*/  FADD R97, R97, R38 ;  /* 0x0000002661617221 */ /* 0x000fe20000000000 */
[----:B------:R-:W-:Y:S01]  /*3ae0*/  F2FP.F16.F32.PACK_AB R38, R27, R22 ;  /* 0x000000161b26723e */ /* 0x000fe200000000ff */
[----:B------:R-:W-:Y:S01]  /*3af0*/  IMAD.MOV.U32 R17, RZ, RZ, 0x2 ;  /* 0x00000002ff117424 */ /* 0x000fe200078e00ff */
[----:B------:R-:W-:Y:S01]  /*3b00*/  F2FP.F16.F32.PACK_AB R46, R41, R48 ;  /* 0x00000030292e723e */ /* 0x000fe200000000ff */
[----:B------:R-:W-:Y:S01]  /*3b10*/  FADD R14, R34, R97 ;  /* 0x00000061220e7221 */ /* 0x000fe20000000000 */
[----:B------:R-:W-:Y:S02]  /*3b20*/  F2FP.F16.F32.PACK_AB R34, R40, R33 ;  /* 0x000000212822723e */ /* 0x000fe400000000ff */
[----:B------:R-:W-:Y:S02]  /*3b30*/  F2FP.F16.F32.PACK_AB R40, R52, R45 ;  /* 0x0000002d3428723e */ /* 0x000fe400000000ff */
[----:B------:R-:W-:-:S02]  /*3b40*/  F2FP.F16.F32.PACK_AB R42, R56, R49 ;  /* 0x00000031382a723e */ /* 0x000fc400000000ff */
[----:B------:R-:W-:Y:S02]  /*3b50*/  F2FP.F16.F32.PACK_AB R50, R64, R53 ;  /* 0x000000354032723e */ /* 0x000fe400000000ff */
[----:B------:R-:W-:Y:S02]  /*3b60*/  F2FP.F16.F32.PACK_AB R31, R80, R35 ;  /* 0x00000023501f723e */ /* 0x000fe400000000ff */
[----:B------:R-:W-:Y:S02]  /*3b70*/  F2FP.F16.F32.PACK_AB R27, R88, R43 ;  /* 0x0000002b581b723e */ /* 0x000fe400000000ff */
        /* <DEDUP_REMOVED lines=16> */
[----:B------:R-:W-:-:S07]  /*3c80*/  SHF.L.U32 R13, RZ, 0x1f, RZ ;  /* 0x0000001fff0d7819 */ /* 0x000fce00000006ff */
.L_x_23:
[----:B-1----:R1:W2:Y:S02]  /*3c90*/  SYNCS.PHASECHK.TRANS64.TRYWAIT P1, [R2+URZ+0x4808], R13 ;  /* 0x0048080d020075a7 */ /* 0x0022a4000802017f */
[----:B--2---:R-:W-:Y:S05]  /*3ca0*/  @!P1 NANOSLEEP.SYNCS 0x989680 ;  /* 0x009896800000995d */ /* 0x004fea0003900000 */
[----:B------:R-:W2:Y:S02]  /*3cb0*/  @!P1 SYNCS.PHASECHK.TRANS64 P1, [R2+URZ+0x4808], R13 ;  /* 0x0048080d020095a7 */ /* 0x000ea4000802007f */
[----:B--2---:R-:W-:Y:S05]  /*3cc0*/  @!P1 BRA `(.L_x_23) ;  /* 0xfffffffc00f09947 */ /* 0x004fea000383ffff */
[----:B------:R-:W-:Y:S01]  /*3cd0*/  UIADD3 UR6, UR15, 0x100, URZ ;  /* 0x000001000f067890 */ /* 0x000fe2000fffe03f */
[----:B------:R-:W-:Y:S01]  /*3ce0*/  WARPGROUP.ARRIVE ;  /* 0x00000000000079c5 */ /* 0x000fe20000000000 */
[----:B------:R-:W-:Y:S01]  /*3cf0*/  UMOV UR7, 0xc0000010 ;  /* 0xc000001000077882 */ /* 0x000fe20000000000 */
[----:B------:R-:W-:Y:S01]  /*3d00*/  ISETP.GE.AND P1, PT, R18, 0x3, PT ;  /* 0x000000031200780c */ /* 0x000fe20003f26270 */
[----:B-1----:R-:W-:Y:S01]  /*3d10*/  VIADD R13, R2, 0x4820 ;  /* 0x00004820020d7836 */ /* 0x002fe20000000000 */
[----:B------:R-:W-:Y:S01]  /*3d20*/  IADD3 R18, R18, -0x1, RZ ;  /* 0xffffffff12127810 */ /* 0x000fe20007ffe0ff */
[----:B------:R-:W-:-:S03]  /*3d30*/  VIADD R12, R12, 0x80 ;  /* 0x000000800c0c7836 */ /* 0x000fc60000000000 */
[----:B------:R-:W-:Y:S01]  /*3d40*/  HGMMA.64x16x16.F32 R88, R28, gdesc[UR4].tnspB, RZ, !UPT, gsb0 ;  /* 0x402000041c587df0 */ /* 0x000fe2000c0008ff */
[----:B------:R-:W-:Y:S01]  /*3d50*/  UIADD3 UR6, UR15, 0x120, URZ ;  /* 0x000001200f067890 */ /* 0x000fe2000fffe03f */
[----:B------:R-:W-:Y:S01]  /*3d60*/  PRMT R20, RZ, 0x654, R13 ;  /* 0x00000654ff147816 */ /* 0x000fe2000000000d */
[----:B------:R-:W-:Y:S01]  /*3d70*/  UMOV UR7, 0xc0000010 ;  /* 0xc000001000077882 */ /* 0x000fe20000000000 */
[----:B------:R-:W-:Y:S02]  /*3d80*/  WARPGROUP.DEPBAR.LE gsb0, 0x0 ;  /* 0x00008000000079c5 */ /* 0x000fe40000010000 */
[----:B------:R-:W-:-:S06]  /*3d90*/  WARPGROUP.ARRIVE ;  /* 0x00000000000079c5 */ /* 0x000fcc0000000000 */
[----:B------:R-:W-:Y:S01]  /*3da0*/  HGMMA.64x16x16.F32 R88, R24, gdesc[UR4].tnspB, R88, gsb0 ;  /* 0x4020000418587df0 */ /* 0x000fe20008000858 */
[----:B------:R-:W-:Y:S01]  /*3db0*/  UIADD3 UR6, UR15, 0x140, URZ ;  /* 0x000001400f067890 */ /* 0x000fe2000fffe03f */
        /* <DEDUP_REMOVED lines=28> */
[----:B------:R-:W-:Y:S03]  /*3f80*/  HGMMA.64x16x16.F32 R88, R52, gdesc[UR4].tnspB, R88, gsb0 ;  /* 0x4020000434587df0 */ /* 0x000fe60008000858 */
[----:B------:R-:W-:Y:S02]  /*3f90*/  WARPGROUP.DEPBAR.LE gsb0, 0x0 ;  /* 0x00008000000079c5 */ /* 0x000fe40000010000 */
[----:B------:R1:W-:Y:S01]  /*3fa0*/  SYNCS.ARRIVE.TRANS64.RED.A1T0 RZ, [R20+URZ], RZ ;  /* 0x000000ff14ff79a7 */ /* 0x0003e2000810043f */
[----:B------:R-:W-:Y:S05]  /*3fb0*/  @!P1 BRA `(.L_x_24) ;  /* 0x0000002800f09947 */ /* 0x000fea0003800000 */
[----:B------:R-:W2:Y:S01]  /*3fc0*/  S2R R22, SR_TID.X ;  /* 0x0000000000167919 */ /* 0x000ea20000002100 */
[----:B-1----:R-:W-:Y:S01]  /*3fd0*/  IMAD.MOV.U32 R20, RZ, RZ, R18 ;  /* 0x000000ffff147224 */ /* 0x002fe200078e0012 */
[----:B------:R-:W-:Y:S01]  /*3fe0*/  MOV R3, RZ ;  /* 0x000000ff00037202 */ /* 0x000fe20000000f00 */
[----:B------:R-:W-:Y:S01]  /*3ff0*/  IMAD.MOV.U32 R23, RZ, RZ, R16 ;  /* 0x000000ffff177224 */ /* 0x000fe200078e0010 */
[----:B------:R-:W-:Y:S01]  /*4000*/  ULDC.64 UR16, c[0x0][0x198] ;  /* 0x0000660000107ab9 */ /* 0x000fe20000000a00 */
[----:B------:R-:W-:Y:S02]  /*4010*/  IMAD.MOV.U32 R21, RZ, RZ, R19 ;  /* 0x000000ffff157224 */ /* 0x000fe400078e0013 */
[----:B------:R-:W-:Y:S02]  /*4020*/  IMAD.MOV.U32 R17, RZ, RZ, 0x2 ;  /* 0x00000002ff117424 */ /* 0x000fe400078e00ff */
[----:B------:R-:W-:Y:S01]  /*4030*/  IMAD.MOV.U32 R6, RZ, RZ, 0x1 ;  /* 0x00000001ff067424 */ /* 0x000fe200078e00ff */
[----:B--2---:R-:W-:-:S07]  /*4040*/  LOP3.LUT R18, R22, 0x1f, RZ, 0xc0, !PT ;  /* 0x0000001f16127812 */ /* 0x004fce00078ec0ff */
.L_x_36:
[C---:B------:R-:W-:Y:S01]  /*4050*/  ISETP.GT.AND P1, PT, R20.reuse, 0x2, PT ;  /* 0x000000021400780c */ /* 0x040fe20003f24270 */
[----:B------:R-:W-:Y:S01]  /*4060*/  VIADD R20, R20, 0xffffffff ;  /* 0xffffffff14147836 */ /* 0x000fe20000000000 */
[----:B------:R-:W-:Y:S01]  /*4070*/  SHF.L.U32 R16, R3, 0x1f, RZ ;  /* 0x0000001f03107819 */ /* 0x000fe200000006ff */
[----:B------:R-:W-:-:S10]  /*4080*/  IMAD R19, R17, 0x8, R2 ;  /* 0x0000000811137824 */ /* 0x000fd400078e0202 */
.L_x_25:
[----:B-1----:R1:W2:Y:S02]  /*4090*/  SYNCS.PHASECHK.TRANS64.TRYWAIT P2, [R19+URZ+0x4800], R16 ;  /* 0x00480010130075a7 */ /* 0x0022a4000804017f */
[----:B--2---:R-:W-:Y:S05]  /*40a0*/  @!P2 NANOSLEEP.SYNCS 0x989680 ;  /* 0x009896800000a95d */ /* 0x004fea0003900000 */
[----:B------:R-:W2:Y:S02]  /*40b0*/  @!P2 SYNCS.PHASECHK.TRANS64 P2, [R19+URZ+0x4800], R16 ;  /* 0x004800101300a5a7 */ /* 0x000ea4000804007f */
[----:B--2---:R-:W-:Y:S05]  /*40c0*/  @!P2 BRA `(.L_x_25) ;  /* 0xfffffffc00f0a947 */ /* 0x004fea000383ffff */
[----:B------:R-:W-:Y:S05]  /*40d0*/  WARPSYNC.ALL ;  /* 0x0000000000007948 */ /* 0x000fea0003800000 */
[----:B------:R-:W-:Y:S01]  /*40e0*/  R2UR UR6, R17 ;  /* 0x00000000110672ca */ /* 0x000fe200000e0000 */
[----:B------:R-:W-:Y:S01]  /*40f0*/  WARPGROUP.ARRIVE ;  /* 0x00000000000079c5 */ /* 0x000fe20000000000 */
[----:B------:R-:W-:Y:S01]  /*4100*/  UMOV UR7, 0xc0000010 ;  /* 0xc000001000077882 */ /* 0x000fe20000000000 */
[----:B------:R-:W-:-:S10]  /*4110*/  ISETP.NE.AND P2, PT, R9, RZ, PT ;  /* 0x000000ff0900720c */ /* 0x000fd40003f45270 */
[----:B------:R-:W-:-:S09]  /*4120*/  ULEA UR6, UR6, UR14, 0x8 ;  /* 0x0000000e06067291 */ /* 0x000fd2000f8e403f */
[----:B------:R-:W-:Y:S03]  /*4130*/  HGMMA.64x128x16.F32 R24, gdesc[UR4], RZ, !UPT, gsb0 ;  /* 0x01e00000041879f0 */ /* 0x000fe6000c0008ff */
[----:B------:R-:W-:Y:S02]  /*4140*/  WARPGROUP.DEPBAR.LE gsb0, 0x0 ;  /* 0x00008000000079c5 */ /* 0x000fe40000010000 */
[----:B------:R-:W-:Y:S05]  /*4150*/  @P2 BRA `(.L_x_26) ;  /* 0x00000000008c2947 */ /* 0x000fea0003800000 */
[----:B------:R-:W-:-:S13]  /*4160*/  ISETP.LT.OR P3, PT, R7, 0x1, !P0 ;  /* 0x000000010700780c */ /* 0x000fda0004761670 */
[----:B------:R-:W-:Y:S05]  /*4170*/  @P3 BRA `(.L_x_27) ;  /* 0x0000000000803947 */ /* 0x000fea0003800000 */
[----:B------:R-:W-:Y:S01]  /*4180*/  ISETP.NE.AND P4, PT, R10, RZ, PT ;  /* 0x000000ff0a00720c */ /* 0x000fe20003f85270 */
[----:B-1----:R-:W-:Y:S01]  /*4190*/  IMAD R16, R5, 0x8, R2 ;  /* 0x0000000805107824 */ /* 0x002fe200078e0202 */
[----:B------:R-:W-:-:S11]  /*41a0*/  SHF.L.U32 R19, R4, 0x1f, RZ ;  /* 0x0000001f04137819 */ /* 0x000fd600000006ff */
.L_x_28:
        /* <DEDUP_REMOVED lines=10> */
.L_x_29:
[----:B-12---:R-:W-:Y:S01]  /*4250*/  IMAD R19, R5, 0x1000, R2 ;  /* 0x0000100005137824 */ /* 0x006fe200078e0202 */
[----:B------:R-:W-:Y:S01]  /*4260*/  R2UR UR35, R8 ;  /* 0x00000000082372ca */ /* 0x000fe200000e0000 */
[----:B------:R-:W-:Y:S01]  /*4270*/  UIADD3 UR6, UP0, UR16, 0x1f0, URZ ;  /* 0x000001f010067890 */ /* 0x000fe2000ff1e03f */
[----:B------:R-:W-:Y:S01]  /*4280*/  R2UR UR33, R16 ;  /* 0x00000000102172ca */ /* 0x000fe200000e0000 */
[----:B------:R-:W-:Y:S01]  /*4290*/  UMOV UR8, 0x0 ;  /* 0x0000000000087882 */ /* 0x000fe20000000000 */
[----:B------:R-:W-:Y:S01]  /*42a0*/  R2UR UR32, R19 ;  /* 0x00000000132072ca */ /* 0x000fe200000e0000 */
[----:B------:R-:W-:Y:S01]  /*42b0*/  UIADD3.X UR7, URZ, UR17, URZ, UP0, !UPT ;  /* 0x000000113f077290 */ /* 0x000fe200087fe43f */
[----:B------:R-:W-:Y:S01]  /*42c0*/  IADD3 R5, R5, 0x1, RZ ;  /* 0x0000000105057810 */ /* 0x000fe20007ffe0ff */
[----:B------:R-:W-:Y:S01]  /*42d0*/  UMOV UR9, 0x10000000 ;  /* 0x1000000000097882 */ /* 0x000fe20000000000 */
[----:B------:R-:W-:Y:S02]  /*42e0*/  UMOV UR34, URZ ;  /* 0x0000003f00227c82 */ /* 0x000fe40008000000 */
[----:B------:R-:W-:-:S03]  /*42f0*/  ISETP.NE.AND P3, PT, R5, 0x4, PT ;  /* 0x000000040500780c */ /* 0x000fc60003f65270 */
[----:B------:R-:W-:Y:S01]  /*4300*/  USHF.L.U32 UR35, UR35, 0x7, URZ ;  /* 0x0000000723237899 */ /* 0x000fe2000800063f */
[----:B------:R-:W-:Y:S01]  /*4310*/  SEL R19, RZ, 0x1, P3 ;  /* 0x00000001ff137807 */ /* 0x000fe20001800000 */
[----:B------:R-:W-:Y:S01]  /*4320*/  UIADD3 UR33, UR33, 0x4800, URZ ;  /* 0x0000480021217890 */ /* 0x000fe2000fffe03f */
[----:B------:R-:W-:Y:S01]  /*4330*/  SEL R5, R5, RZ, P3 ;  /* 0x000000ff05057207 */ /* 0x000fe20001800000 */
[----:B------:R-:W-:Y:S01]  /*4340*/  UIADD3 UR32, UR32, 0x800, URZ ;  /* 0x0000080020207890 */ /* 0x000fe2000fffe03f */
[----:B------:R-:W-:-:S08]  /*4350*/  LOP3.LUT R4, R4, R19, RZ, 0x3c, !PT ;  /* 0x0000001304047212 */ /* 0x000fd000078e3cff */
[----:B------:R2:W-:Y:S02]  /*4360*/  UTMALDG.4D [UR32], [UR6], desc[UR8] ;  /* 0x00000820060075b4 */ /* 0x0005e40008019000 */
[----:B--2---:R-:W-:Y:S01]  /*4370*/  NOP ;  /* 0x0000000000007918 */ /* 0x004fe20000000000 */
.L_x_27:
[----:B------:R-:W-:-:S07]  /*4380*/  VIADD R7, R7, 0xffffffff ;  /* 0xffffffff07077836 */ /* 0x000fce0000000000 */
.L_x_26:
[----:B------:R-:W-:Y:S01]  /*4390*/  VIADD R17, R17, 0x1 ;  /* 0x0000000111117836 */ /* 0x000fe20000000000 */
[----:B------:R-:W-:Y:S05]  /*43a0*/  WARPSYNC.ALL ;  /* 0x0000000000007948 */ /* 0x000fea0003800000 */
[----:B------:R-:W-:-:S04]  /*43b0*/  ISETP.NE.AND P3, PT, R17, 0x4, PT ;  /* 0x000000041100780c */ /* 0x000fc80003f65270 */
[----:B-1----:R-:W-:Y:S02]  /*43c0*/  SEL R16, RZ, 0x1, P3 ;  /* 0x00000001ff107807 */ /* 0x002fe40001800000 */
[----:B------:R-:W-:Y:S02]  /*43d0*/  SEL R17, R17, RZ, P3 ;  /* 0x000000ff11117207 */ /* 0x000fe40001800000 */
[----:B------:R-:W-:Y:S02]  /*43e0*/  LOP3.LUT R3, R3, R16, RZ, 0x3c, !PT ;  /* 0x0000001003037212 */ /* 0x000fe400078e3cff */
[----:B------:R-:W-:Y:S01]  /*43f0*/  FMNMX R16, R24, R23, !PT ;  /* 0x0000001718107209 */ /* 0x000fe20007800000 */
[----:B------:R-:W-:Y:S01]  /*4400*/  ULDC UR6, c[0x0][0x604] ;  /* 0x0001810000067ab9 */ /* 0x000fe20000000800 */
[----:B------:R-:W-:Y:S01]  /*4410*/  FMNMX R22, R26, R21, !PT ;  /* 0x000000151a167209 */ /* 0x000fe20007800000 */
[----:B------:R-:W-:Y:S01]  /*4420*/  IMAD R102, R17, 0x8, R2 ;  /* 0x0000000811667824 */ /* 0x000fe200078e0202 */
[----:B------:R-:W-:-:S02]  /*4430*/  FMNMX R19, R25, R16, !PT ;  /* 0x0000001019137209 */ /* 0x000fc40007800000 */
[----:B------:R-:W-:Y:S02]  /*4440*/  FMNMX R97, R27, R22, !PT ;  /* 0x000000161b617209 */ /* 0x000fe40007800000 */
[----:B------:R-:W-:Y:S02]  /*4450*/  FMNMX R16, R28, R19, !PT ;  /* 0x000000131c107209 */ /* 0x000fe40007800000 */
[----:B------:R-:W-:Y:S02]  /*4460*/  FMNMX R22, R30, R97, !PT ;  /* 0x000000611e167209 */ /* 0x000fe40007800000 */
[----:B------:R-:W-:Y:S02]  /*4470*/  FMNMX R19, R29, R16, !PT ;  /* 0x000000101d137209 */ /* 0x000fe40007800000 */
[----:B------:R-:W-:Y:S02]  /*4480*/  FMNMX R97, R31, R22, !PT ;  /* 0x000000161f617209 */ /* 0x000fe40007800000 */
        /* <DEDUP_REMOVED lines=55> */
[----:B------:R-:W-:-:S03]  /*4800*/  FMNMX R96, R87, R96, !PT ;  /* 0x0000006057607209 */ /* 0x000fc60007800000 */
[----:B------:R-:W1:Y:S04]  /*4810*/  SHFL.BFLY PT, R19, R22, 0x1, 0x1f ;  /* 0x0c201f0016137f89 */ /* 0x000e6800000e0000 */
[----:B------:R-:W2:Y:S01]  /*4820*/  SHFL.BFLY PT, R99, R96, 0x1, 0x1f ;  /* 0x0c201f0060637f89 */ /* 0x000ea200000e0000 */
[----:B-1----:R-:W-:Y:S02]  /*4830*/  FMNMX R97, R22, R19, !PT ;  /* 0x0000001316617209 */ /* 0x002fe40007800000 */
[----:B--2---:R-:W-:-:S03]  /*4840*/  FMNMX R99, R96, R99, !PT ;  /* 0x0000006360637209 */ /* 0x004fc60007800000 */
[----:B------:R-:W1:Y:S04]  /*4850*/  SHFL.BFLY PT, R16, R97, 0x2, 0x1f ;  /* 0x0c401f0061107f89 */ /* 0x000e6800000e0000 */
[----:B------:R-:W2:Y:S01]  /*4860*/  SHFL.BFLY PT, R98, R99, 0x2, 0x1f ;  /* 0x0c401f0063627f89 */ /* 0x000ea200000e0000 */
[----:B-1----:R-:W-:Y:S01]  /*4870*/  FMNMX R16, R97, R16, !PT ;  /* 0x0000001061107209 */ /* 0x002fe20007800000 */
[C---:B------:R-:W-:Y:S02]  /*4880*/  IMAD R97, R6.reuse, 0x8, R13 ;  /* 0x0000000806617824 */ /* 0x040fe400078e020d */
[----:B------:R-:W-:Y:S01]  /*4890*/  VIADD R6, R6, 0x1 ;  /* 0x0000000106067836 */ /* 0x000fe20000000000 */
[----:B--2---:R-:W-:Y:S02]  /*48a0*/  FMNMX R19, R99, R98, !PT ;  /* 0x0000006263137209 */ /* 0x004fe40007800000 */
[----:B------:R-:W-:-:S02]  /*48b0*/  FSETP.NEU.AND P3, PT, R16, -INF , PT ;  /* 0xff8000001000780b */ /* 0x000fc40003f6d000 */
[C---:B------:R-:W-:Y:S02]  /*48c0*/  FSETP.NEU.AND P4, PT, R19.reuse, -INF , PT ;  /* 0xff8000001300780b */ /* 0x040fe40003f8d000 */
[----:B------:R-:W-:Y:S02]  /*48d0*/  FSEL R98, R16, RZ, P3 ;  /* 0x000000ff10627208 */ /* 0x000fe40001800000 */
[----:B------:R-:W-:Y:S02]  /*48e0*/  FSEL R100, R19, RZ, P4 ;  /* 0x000000ff13647208 */ /* 0x000fe40002000000 */
[----:B------:R-:W-:Y:S01]  /*48f0*/  PRMT R97, RZ, 0x654, R97 ;  /* 0x00000654ff617816 */ /* 0x000fe20000000061 */
[----:B------:R-:W-:Y:S02]  /*4900*/  FADD R22, -R98, R23 ;  /* 0x0000001762167221 */ /* 0x000fe40000000100 */
[----:B------:R-:W-:Y:S01]  /*4910*/  FADD R21, -R100, R21 ;  /* 0x0000001564157221 */ /* 0x000fe20000000100 */
[----:B------:R1:W-:Y:S01]  /*4920*/  SYNCS.ARRIVE.TRANS64.RED.A1T0 RZ, [R97+URZ], RZ ;  /* 0x000000ff61ff79a7 */ /* 0x0003e2000810043f */
[----:B------:R-:W-:-:S02]  /*4930*/  FMUL R23, R22, UR6 ;  /* 0x0000000616177c20 */ /* 0x000fc40008400000 */
[----:B------:R-:W-:-:S03]  /*4940*/  FMUL R96, R21, UR6 ;  /* 0x0000000615607c20 */ /* 0x000fc60008400000 */
[----:B------:R-:W-:Y:S02]  /*4950*/  FSETP.GEU.AND P3, PT, R23, -126, PT ;  /* 0xc2fc00001700780b */ /* 0x000fe40003f6e000 */
[----:B------:R-:W-:Y:S02]  /*4960*/  FSETP.GEU.AND P4, PT, R96, -126, PT ;  /* 0xc2fc00006000780b */ /* 0x000fe40003f8e000 */
[----:B-1----:R-:W-:-:S09]  /*4970*/  SHF.L.U32 R97, R3, 0x1f, RZ ;  /* 0x0000001f03617819 */ /* 0x002fd200000006ff */
[----:B------:R-:W-:Y:S02]  /*4980*/  @!P3 FMUL R23, R23, 0.5 ;  /* 0x3f0000001717b820 */ /* 0x000fe40000400000 */
[----:B------:R-:W-:Y:S02]  /*4990*/  @!P4 FMUL R96, R96, 0.5 ;  /* 0x3f0000006060c820 */ /* 0x000fe40000400000 */
[----:B------:R-:W1:Y:S08]  /*49a0*/  MUFU.EX2 R22, R23 ;  /* 0x0000001700167308 */ /* 0x000e700000000800 */
[----:B------:R-:W2:Y:S01]  /*49b0*/  MUFU.EX2 R21, R96 ;  /* 0x0000006000157308 */ /* 0x000ea20000000800 */
[----:B-1----:R-:W-:Y:S01]  /*49c0*/  @!P3 FMUL R22, R22, R22 ;  /* 0x000000161616b220 */ /* 0x002fe20000400000 */
[----:B------:R-:W-:-:S03]  /*49d0*/  ISETP.NE.AND P3, PT, R6, 0x4, PT ;  /* 0x000000040600780c */ /* 0x000fc60003f65270 */
[-C--:B------:R-:W-:Y:S01]  /*49e0*/  FMUL R88, R88, R22.reuse ;  /* 0x0000001658587220 */ /* 0x080fe20000400000 */
[-C--:B------:R-:W-:Y:S01]  /*49f0*/  FMUL R89, R89, R22.reuse ;  /* 0x0000001659597220 */ /* 0x080fe20000400000 */
[-C--:B------:R-:W-:Y:S01]  /*4a00*/  FMUL R92, R92, R22.reuse ;  /* 0x000000165c5c7220 */ /* 0x080fe20000400000 */
[----:B------:R-:W-:Y:S01]  /*4a10*/  FMUL R93, R93, R22 ;  /* 0x000000165d5d7220 */ /* 0x000fe20000400000 */
[----:B--2---:R-:W-:-:S04]  /*4a20*/  @!P4 FMUL R21, R21, R21 ;  /* 0x000000151515c220 */ /* 0x004fc80000400000 */
[-C--:B------:R-:W-:Y:S01]  /*4a30*/  FMUL R90, R90, R21.reuse ;  /* 0x000000155a5a7220 */ /* 0x080fe20000400000 */
[-C--:B------:R-:W-:Y:S01]  /*4a40*/  FMUL R91, R91, R21.reuse ;  /* 0x000000155b5b7220 */ /* 0x080fe20000400000 */
[-C--:B------:R-:W-:Y:S01]  /*4a50*/  FMUL R94, R94, R21.reuse ;  /* 0x000000155e5e7220 */ /* 0x080fe20000400000 */
[----:B------:R-:W-:-:S07]  /*4a60*/  FMUL R95, R95, R21 ;  /* 0x000000155f5f7220 */ /* 0x000fce0000400000 */
.L_x_30:
[----:B-1----:R1:W2:Y:S02]  /*4a70*/  SYNCS.PHASECHK.TRANS64.TRYWAIT P4, [R102+URZ+0x4800], R97 ;  /* 0x00480061660075a7 */ /* 0x0022a4000808017f */
[----:B--2---:R-:W-:Y:S05]  /*4a80*/  @!P4 NANOSLEEP.SYNCS 0x989680 ;  /* 0x009896800000c95d */ /* 0x004fea0003900000 */
[----:B------:R-:W2:Y:S02]  /*4a90*/  @!P4 SYNCS.PHASECHK.TRANS64 P4, [R102+URZ+0x4800], R97 ;  /* 0x004800616600c5a7 */ /* 0x000ea4000808007f */
[----:B--2---:R-:W-:Y:S05]  /*4aa0*/  @!P4 BRA `(.L_x_30) ;  /* 0xfffffffc00f0c947 */ /* 0x004fea000383ffff */
[----:B------:R-:W-:Y:S01]  /*4ab0*/  ULDC UR7, c[0x0][0x604] ;  /* 0x0001810000077ab9 */ /* 0x000fe20000000800 */
[----:B------:R-:W-:Y:S01]  /*4ac0*/  R2UR UR6, R17 ;  /* 0x00000000110672ca */ /* 0x000fe200000e0000 */
[----:B------:R-:W-:Y:S01]  /*4ad0*/  FMUL R96, R98, UR7 ;  /* 0x0000000762607c20 */ /* 0x000fe20008400000 */
[----:B------:R-:W-:Y:S01]  /*4ae0*/  FMUL R23, R100, UR7 ;  /* 0x0000000764177c20 */ /* 0x000fe20008400000 */
[----:B------:R-:W-:Y:S01]  /*4af0*/  UMOV UR11, 0xc0000010 ;  /* 0xc0000010000b7882 */ /* 0x000fe20000000000 */
[----:B------:R-:W-:Y:S01]  /*4b00*/  SEL R6, R6, RZ, P3 ;  /* 0x000000ff06067207 */ /* 0x000fe20001800000 */
[--C-:B------:R-:W-:Y:S01]  /*4b10*/  FFMA R24, R24, UR7, -R96.reuse ;  /* 0x0000000718187c23 */ /* 0x100fe20008000860 */
[--C-:B------:R-:W-:Y:S01]  /*4b20*/  FFMA R25, R25, UR7, -R96.reuse ;  /* 0x0000000719197c23 */ /* 0x100fe20008000860 */
[--C-:B------:R-:W-:Y:S01]  /*4b30*/  FFMA R29, R29, UR7, -R96.reuse ;  /* 0x000000071d1d7c23 */ /* 0x100fe20008000860 */
[--C-:B------:R-:W-:Y:S01]  /*4b40*/  FFMA R28, R28, UR7, -R96.reuse ;  /* 0x000000071c1c7c23 */ /* 0x100fe20008000860 */
[--C-:B------:R-:W-:Y:S01]  /*4b50*/  FFMA R26, R26, UR7, -R23.reuse ;  /* 0x000000071a1a7c23 */ /* 0x100fe20008000817 */
[----:B------:R-:W-:Y:S01]  /*4b60*/  FSETP.GEU.AND P6, PT, R24, -126, PT ;  /* 0xc2fc00001800780b */ /* 0x000fe20003fce000 */
[--C-:B------:R-:W-:Y:S01]  /*4b70*/  FFMA R30, R30, UR7, -R23.reuse ;  /* 0x000000071e1e7c23 */ /* 0x100fe20008000817 */
[----:B------:R-:W-:Y:S01]  /*4b80*/  FSETP.GEU.AND P5, PT, R25, -126, PT ;  /* 0xc2fc00001900780b */ /* 0x000fe20003fae000 */
[--C-:B------:R-:W-:Y:S01]  /*4b90*/  FFMA R27, R27, UR7, -R23.reuse ;  /* 0x000000071b1b7c23 */ /* 0x100fe20008000817 */
[----:B------:R-:W-:Y:S01]  /*4ba0*/  FSETP.GEU.AND P4, PT, R28, -126, PT ;  /* 0xc2fc00001c00780b */ /* 0x000fe20003f8e000 */
[--C-:B------:R-:W-:Y:S01]  /*4bb0*/  FFMA R31, R31, UR7, -R23.reuse ;  /* 0x000000071f1f7c23 */ /* 0x100fe20008000817 */
[--C-:B------:R-:W-:Y:S01]  /*4bc0*/  FFMA R33, R33, UR7, -R96.reuse ;  /* 0x0000000721217c23 */ /* 0x100fe20008000860 */
[--C-:B------:R-:W-:Y:S01]  /*4bd0*/  FFMA R32, R32, UR7, -R96.reuse ;  /* 0x0000000720207c23 */ /* 0x100fe20008000860 */
[--C-:B------:R-:W-:Y:S01]  /*4be0*/  FFMA R36, R36, UR7, -R96.reuse ;  /* 0x0000000724247c23 */ /* 0x100fe20008000860 */
[--C-:B------:R-:W-:Y:S01]  /*4bf0*/  FFMA R34, R34, UR7, -R23.reuse ;  /* 0x0000000722227c23 */ /* 0x100fe20008000817 */
[--C-:B------:R-:W-:Y:S01]  /*4c00*/  FFMA R37, R37, UR7, -R96.reuse ;  /* 0x0000000725257c23 */ /* 0x100fe20008000860 */
[--C-:B------:R-:W-:Y:S01]  /*4c10*/  FFMA R35, R35, UR7, -R23.reuse ;  /* 0x0000000723237c23 */ /* 0x100fe20008000817 */
[--C-:B------:R-:W-:Y:S01]  /*4c20*/  FFMA R39, R39, UR7, -R23.reuse ;  /* 0x0000000727277c23 */ /* 0x100fe20008000817 */
[----:B------:R-:W-:Y:S01]  /*4c30*/  @!P6 FMUL R24, R24, 0.5 ;  /* 0x3f0000001818e820 */ /* 0x000fe20000400000 */
[--C-:B------:R-:W-:Y:S01]  /*4c40*/  FFMA R38, R38, UR7, -R23.reuse ;  /* 0x0000000726267c23 */ /* 0x100fe20008000817 */
[----:B------:R-:W-:Y:S01]  /*4c50*/  @!P5 FMUL R25, R25, 0.5 ;  /* 0x3f0000001919d820 */ /* 0x000fe20000400000 */
[--C-:B------:R-:W-:Y:S01]  /*4c60*/  FFMA R40, R40, UR7, -R96.reuse ;  /* 0x0000000728287c23 */ /* 0x100fe20008000860 */
[----:B-1----:R1:W2:Y:S01]  /*4c70*/  MUFU.EX2 R97, R24 ;  /* 0x0000001800617308 */ /* 0x0022a20000000800 */
[----:B------:R-:W-:Y:S01]  /*4c80*/  @!P4 FMUL R28, R28, 0.5 ;  /* 0x3f0000001c1cc820 */ /* 0x000fe20000400000 */
[--C-:B------:R-:W-:Y:S01]  /*4c90*/  FFMA R44, R44, UR7, -R96.reuse ;  /* 0x000000072c2c7c23 */ /* 0x100fe20008000860 */
[--C-:B------:R-:W-:Y:S01]  /*4ca0*/  FFMA R41, R41, UR7, -R96.reuse ;  /* 0x0000000729297c23 */ /* 0x100fe20008000860 */
[--C-:B------:R-:W-:Y:S01]  /*4cb0*/  FFMA R45, R45, UR7, -R96.reuse ;  /* 0x000000072d2d7c23 */ /* 0x100fe20008000860 */
[--C-:B------:R-:W-:Y:S01]  /*4cc0*/  FFMA R43, R43, UR7, -R23.reuse ;  /* 0x000000072b2b7c23 */ /* 0x100fe20008000817 */
[--C-:B------:R-:W-:Y:S01]  /*4cd0*/  FFMA R42, R42, UR7, -R23.reuse ;  /* 0x000000072a2a7c23 */ /* 0x100fe20008000817 */
[--C-:B------:R-:W-:Y:S01]  /*4ce0*/  FFMA R46, R46, UR7, -R23.reuse ;  /* 0x000000072e2e7c23 */ /* 0x100fe20008000817 */
[----:B------:R3:W4:Y:S01]  /*4cf0*/  MUFU.EX2 R98, R25 ;  /* 0x0000001900627308 */ /* 0x0007220000000800 */
[--C-:B-1----:R-:W-:Y:S01]  /*4d00*/  FFMA R24, R48, UR7, -R96.reuse ;  /* 0x0000000730187c23 */ /* 0x102fe20008000860 */
[--C-:B------:R-:W-:Y:S01]  /*4d10*/  FFMA R47, R47, UR7, -R23.reuse ;  /* 0x000000072f2f7c23 */ /* 0x100fe20008000817 */
[--C-:B------:R-:W-:Y:S01]  /*4d20*/  FFMA R60, R60, UR7, -R96.reuse ;  /* 0x000000073c3c7c23 */ /* 0x100fe20008000860 */
[----:B------:R-:W-:Y:S01]  /*4d30*/  ULEA UR6, UR6, UR15, 0x8 ;  /* 0x0000000f06067291 */ /* 0x000fe2000f8e403f */
[--C-:B------:R-:W-:Y:S01]  /*4d40*/  FFMA R63, R63, UR7, -R23.reuse ;  /* 0x000000073f3f7c23 */ /* 0x100fe20008000817 */
[--C-:B------:R-:W-:Y:S01]  /*4d50*/  FFMA R62, R62, UR7, -R23.reuse ;  /* 0x000000073e3e7c23 */ /* 0x100fe20008000817 */
[--C-:B------:R-:W-:Y:S01]  /*4d60*/  FFMA R64, R64, UR7, -R96.reuse ;  /* 0x0000000740407c23 */ /* 0x100fe20008000860 */
[----:B------:R1:W5:Y:S01]  /*4d70*/  MUFU.EX2 R99, R28 ;  /* 0x0000001c00637308 */ /* 0x0003620000000800 */
[----:B--2---:R-:W-:Y:S01]  /*4d80*/  @!P6 FMUL R97, R97, R97 ;  /* 0x000000616161e220 */ /* 0x004fe20000400000 */
[----:B------:R-:W-:Y:S01]  /*4d90*/  FSETP.GEU.AND P6, PT, R29, -126, PT ;  /* 0xc2fc00001d00780b */ /* 0x000fe20003fce000 */
[--C-:B---3--:R-:W-:Y:S01]  /*4da0*/  FFMA R25, R49, UR7, -R96.reuse ;  /* 0x0000000731197c23 */ /* 0x108fe20008000860 */
[----:B------:R-:W-:Y:S01]  /*4db0*/  UMOV UR10, UR6 ;  /* 0x00000006000a7c82 */ /* 0x000fe20008000000 */
[----:B------:R-:W-:Y:S01]  /*4dc0*/  UIADD3 UR8, UR6, 0x20, URZ ;  /* 0x0000002006087890 */ /* 0x000fe2000fffe03f */
[--C-:B------:R-:W-:Y:S01]  /*4dd0*/  FFMA R65, R65, UR7, -R96.reuse ;  /* 0x0000000741417c23 */ /* 0x100fe20008000860 */
[--C-:B------:R-:W-:Y:S01]  /*4de0*/  FFMA R69, R69, UR7, -R96.reuse ;  /* 0x0000000745457c23 */ /* 0x100fe20008000860 */
[--C-:B------:R-:W-:Y:S01]  /*4df0*/  FFMA R66, R66, UR7, -R23.reuse ;  /* 0x0000000742427c23 */ /* 0x100fe20008000817 */
[----:B----4-:R-:W-:Y:S01]  /*4e00*/  @!P5 FMUL R98, R98, R98 ;  /* 0x000000626262d220 */ /* 0x010fe20000400000 */
[----:B------:R-:W-:Y:S01]  /*4e10*/  FSETP.GEU.AND P5, PT, R26, -126, PT ;  /* 0xc2fc00001a00780b */ /* 0x000fe20003fae000 */
[--C-:B-1----:R-:W-:Y:S01]  /*4e20*/  FFMA R28, R51, UR7, -R23.reuse ;  /* 0x00000007331c7c23 */ /* 0x102fe20008000817 */
[--C-:B------:R-:W-:Y:S01]  /*4e30*/  FFMA R70, R70, UR7, -R23.reuse ;  /* 0x0000000746467c23 */ /* 0x100fe20008000817 */
[--C-:B------:R-:W-:Y:S01]  /*4e40*/  FFMA R71, R71, UR7, -R23.reuse ;  /* 0x0000000747477c23 */ /* 0x100fe20008000817 */
[--C-:B------:R-:W-:Y:S01]  /*4e50*/  FFMA R72, R72, UR7, -R96.reuse ;  /* 0x0000000748487c23 */ /* 0x100fe20008000860 */
[----:B------:R-:W-:Y:S01]  /*4e60*/  @!P6 FMUL R29, R29, 0.5 ;  /* 0x3f0000001d1de820 */ /* 0x000fe20000400000 */
[--C-:B------:R-:W-:Y:S01]  /*4e70*/  FFMA R76, R76, UR7, -R96.reuse ;  /* 0x000000074c4c7c23 */ /* 0x100fe20008000860 */
[----:B-----5:R-:W-:Y:S01]  /*4e80*/  @!P4 FMUL R99, R99, R99 ;  /* 0x000000636363c220 */ /* 0x020fe20000400000 */
[----:B------:R-:W-:Y:S01]  /*4e90*/  FSETP.GEU.AND P4, PT, R27, -126, PT ;  /* 0xc2fc00001b00780b */ /* 0x000fe20003f8e000 */
[----:B------:R-:W1:Y:S01]  /*4ea0*/  MUFU.EX2 R100, R29 ;  /* 0x0000001d00647308 */ /* 0x000e620000000800 */
[----:B------:R-:W-:Y:S01]  /*4eb0*/  FFMA R77, R77, UR7, -R96 ;  /* 0x000000074d4d7c23 */ /* 0x000fe20008000860 */
[--C-:B------:R-:W-:Y:S01]  /*4ec0*/  FFMA R78, R78, UR7, -R23.reuse ;  /* 0x000000074e4e7c23 */ /* 0x100fe20008000817 */
[--C-:B------:R-:W-:Y:S01]  /*4ed0*/  FFMA R79, R79, UR7, -R23.reuse ;  /* 0x000000074f4f7c23 */ /* 0x100fe20008000817 */
[----:B------:R-:W-:Y:S01]  /*4ee0*/  @!P5 FMUL R26, R26, 0.5 ;  /* 0x3f0000001a1ad820 */ /* 0x000fe20000400000 */
[--C-:B------:R-:W-:Y:S01]  /*4ef0*/  FFMA R82, R82, UR7, -R23.reuse ;  /* 0x0000000752527c23 */ /* 0x100fe20008000817 */
[--C-:B------:R-:W-:Y:S01]  /*4f00*/  FFMA R83, R83, UR7, -R23.reuse ;  /* 0x0000000753537c23 */ /* 0x100fe20008000817 */
[--C-:B------:R-:W-:Y:S01]  /*4f10*/  FFMA R87, R87, UR7, -R23.reuse ;  /* 0x0000000757577c23 */ /* 0x100fe20008000817 */
[----:B------:R2:W3:Y:S01]  /*4f20*/  MUFU.EX2 R102, R26 ;  /* 0x0000001a00667308 */ /* 0x0004e20000000800 */
[----:B------:R-:W-:Y:S01]  /*4f30*/  FFMA R86, R86, UR7, -R23 ;  /* 0x0000000756567c23 */ /* 0x000fe20008000817 */
[----:B------:R-:W-:-:S02]  /*4f40*/  VIADD R17, R17, 0x1 ;  /* 0x0000000111117836 */ /* 0x000fc40000000000 */
[----:B------:R-:W-:-:S04]  /*4f50*/  @!P4 FMUL R27, R27, 0.5 ;  /* 0x3f0000001b1bc820 */ /* 0x000fc80000400000 */
[----:B------:R4:W5:Y:S01]  /*4f60*/  MUFU.EX2 R101, R27 ;  /* 0x0000001b00657308 */ /* 0x0009620000000800 */
[----:B-1----:R-:W-:Y:S01]  /*4f70*/  @!P6 FMUL R100, R100, R100 ;  /* 0x000000646464e220 */ /* 0x002fe20000400000 */
[----:B------:R-:W-:Y:S01]  /*4f80*/  FSETP.GEU.AND P6, PT, R30, -126, PT ;  /* 0xc2fc00001e00780b */ /* 0x000fe20003fce000 */
[--C-:B--2---:R-:W-:Y:S01]  /*4f90*/  FFMA R26, R52, UR7, -R96.reuse ;  /* 0x00000007341a7c23 */ /* 0x104fe20008000860 */
[----:B---3--:R-:W-:Y:S01]  /*4fa0*/  @!P5 FMUL R102, R102, R102 ;  /* 0x000000666666d220 */ /* 0x008fe20000400000 */
[----:B------:R-:W-:Y:S01]  /*4fb0*/  FSETP.GEU.AND P5, PT, R31, -126, PT ;  /* 0xc2fc00001f00780b */ /* 0x000fe20003fae000 */
[----:B----4-:R-:W-:Y:S02]  /*4fc0*/  FFMA R27, R53, UR7, -R96 ;  /* 0x00000007351b7c23 */ /* 0x010fe40008000860 */
[----:B------:R-:W-:Y:S01]  /*4fd0*/  FFMA R14, R21, R14, R102 ;  /* 0x0000000e150e7223 */ /* 0x000fe20000000066 */
[----:B------:R-:W-:-:S06]  /*4fe0*/  FFMA R21, R80, UR7, -R96 ;  /* 0x0000000750157c23 */ /* 0x000fcc0008000860 */
[----:B------:R-:W-:Y:S01]  /*4ff0*/  @!P6 FMUL R30, R30, 0.5 ;  /* 0x3f0000001e1ee820 */ /* 0x000fe20000400000 */
[----:B-----5:R-:W-:Y:S01]  /*5000*/  @!P4 FMUL R101, R101, R101 ;  /* 0x000000656565c220 */ /* 0x020fe20000400000 */
[----:B------:R-:W-:Y:S02]  /*5010*/  FSETP.GEU.AND P4, PT, R32, -126, PT ;  /* 0xc2fc00002000780b */ /* 0x000fe40003f8e000 */
[----:B------:R1:W2:Y:S01]  /*5020*/  MUFU.EX2 R103, R30 ;  /* 0x0000001e00677308 */ /* 0x0002a20000000800 */
[----:B------:R-:W-:Y:S01]  /*5030*/  FADD R14, R14, R101 ;  /* 0x000000650e0e7221 */ /* 0x000fe20000000000 */
[----:B------:R-:W-:Y:S01]  /*5040*/  F2FP.F16.F32.PACK_AB R29, R101, R102 ;  /* 0x00000066651d723e */ /* 0x000fe200000000ff */
[----:B------:R-:W-:-:S05]  /*5050*/  @!P5 FMUL R31, R31, 0.5 ;  /* 0x3f0000001f1fd820 */ /* 0x000fca0000400000 */
[----:B------:R-:W3:Y:S01]  /*5060*/  MUFU.EX2 R106, R31 ;  /* 0x0000001f006a7308 */ /* 0x000ee20000000800 */
[----:B-1----:R-:W-:Y:S02]  /*5070*/  F2FP.F16.F32.PACK_AB R30, R100, R99 ;  /* 0x00000063641e723e */ /* 0x002fe400000000ff */
[----:B------:R-:W-:-:S05]  /*5080*/  @!P4 FMUL R32, R32, 0.5 ;  /* 0x3f0000002020c820 */ /* 0x000fca0000400000 */
[----:B------:R-:W1:Y:S01]  /*5090*/  MUFU.EX2 R104, R32 ;  /* 0x0000002000687308 */ /* 0x000e620000000800 */
[----:B--2---:R-:W-:Y:S01]  /*50a0*/  @!P6 FMUL R103, R103, R103 ;  /* 0x000000676767e220 */ /* 0x004fe20000400000 */
[----:B------:R-:W-:Y:S01]  /*50b0*/  FSETP.GEU.AND P6, PT, R33, -126, PT ;  /* 0xc2fc00002100780b */ /* 0x000fe20003fce000 */
[----:B---3--:R-:W-:Y:S01]  /*50c0*/  @!P5 FMUL R106, R106, R106 ;  /* 0x0000006a6a6ad220 */ /* 0x008fe20000400000 */
[----:B------:R-:W-:-:S04]  /*50d0*/  FSETP.GEU.AND P5, PT, R36, -126, PT ;  /* 0xc2fc00002400780b */ /* 0x000fc80003fae000 */
[----:B------:R-:W-:-:S07]  /*50e0*/  F2FP.F16.F32.PACK_AB R31, R106, R103 ;  /* 0x000000676a1f723e */ /* 0x000fce00000000ff */
[----:B------:R-:W-:Y:S01]  /*50f0*/  @!P6 FMUL R33, R33, 0.5 ;  /* 0x3f0000002121e820 */ /* 0x000fe20000400000 */
[----:B------:R-:W-:Y:S01]  /*5100*/  FADD R103, R14, R103 ;  /* 0x000000670e677221 */ /* 0x000fe20000000000 */
[----:B-1----:R-:W-:Y:S01]  /*5110*/  @!P4 FMUL R104, R104, R104 ;  /* 0x000000686868c220 */ /* 0x002fe20000400000 */
[----:B------:R-:W-:Y:S01]  /*5120*/  FSETP.GEU.AND P4, PT, R37, -126, PT ;  /* 0xc2fc00002500780b */ /* 0x000fe20003f8e000 */
[----:B------:R-:W1:Y:S01]  /*5130*/  MUFU.EX2 R105, R33 ;  /* 0x0000002100697308 */ /* 0x000e620000000800 */
[----:B------:R-:W-:Y:S01]  /*5140*/  FADD R103, R103, R106 ;  /* 0x0000006a67677221 */ /* 0x000fe20000000000 */
[----:B------:R-:W-:-:S06]  /*5150*/  @!P5 FMUL R36, R36, 0.5 ;  /* 0x3f0000002424d820 */ /* 0x000fcc0000400000 */
[----:B------:R-:W2:Y:S04]  /*5160*/  MUFU.EX2 R109, R36 ;  /* 0x00000024006d7308 */ /* 0x000ea80000000800 */
[----:B------:R-:W-:-:S04]  /*5170*/  @!P4 FMUL R37, R37, 0.5 ;  /* 0x3f0000002525c820 */ /* 0x000fc80000400000 */
[----:B------:R-:W3:Y:S01]  /*5180*/  MUFU.EX2 R108, R37 ;  /* 0x00000025006c7308 */ /* 0x000ee20000000800 */
[----:B-1----:R-:W-:Y:S01]  /*5190*/  @!P6 FMUL R105, R105, R105 ;  /* 0x000000696969e220 */ /* 0x002fe20000400000 */
[----:B------:R-:W-:Y:S01]  /*51a0*/  FSETP.GEU.AND P6, PT, R34, -126, PT ;  /* 0xc2fc00002200780b */ /* 0x000fe20003fce000 */
[----:B--2---:R-:W-:Y:S01]  /*51b0*/  @!P5 FMUL R109, R109, R109 ;  /* 0x0000006d6d6dd220 */ /* 0x004fe20000400000 */
[----:B------:R-:W-:-:S11]  /*51c0*/  FSETP.GEU.AND P5, PT, R35, -126, PT ;  /* 0xc2fc00002300780b */ /* 0x000fd60003fae000 */
[----:B------:R-:W-:Y:S01]  /*51d0*/  @!P6 FMUL R34, R34, 0.5 ;  /* 0x3f0000002222e820 */ /* 0x000fe20000400000 */
[----:B---3--:R-:W-:Y:S01]  /*51e0*/  @!P4 FMUL R108, R108, R108 ;  /* 0x0000006c6c6cc220 */ /* 0x008fe20000400000 */
[----:B------:R-:W-:Y:S02]  /*51f0*/  FSETP.GEU.AND P4, PT, R38, -126, PT ;  /* 0xc2fc00002600780b */ /* 0x000fe40003f8e000 */
[----:B------:R-:W1:Y:S01]  /*5200*/  MUFU.EX2 R110, R34 ;  /* 0x00000022006e7308 */ /* 0x000e620000000800 */
[----:B------:R-:W-:-:S07]  /*5210*/  @!P5 FMUL R35, R35, 0.5 ;  /* 0x3f0000002323d820 */ /* 0x000fce0000400000 */
[----:B------:R-:W2:Y:S03]  /*5220*/  MUFU.EX2 R115, R35 ;  /* 0x0000002300737308 */ /* 0x000ea60000000800 */
[----:B------:R-:W-:-:S05]  /*5230*/  @!P4 FMUL R38, R38, 0.5 ;  /* 0x3f0000002626c820 */ /* 0x000fca0000400000 */
        /* <DEDUP_REMOVED lines=20> */
[----:B------:R-:W1:Y:S02]  /*5380*/  MUFU.EX2 R113, R44 ;  /* 0x0000002c00717308 */ /* 0x000e640000000800 */
[----:B------:R-:W-:Y:S01]  /*5390*/  F2FP.F16.F32.PACK_AB R36, R112, R111 ;  /* 0x0000006f7024723e */ /* 0x000fe200000000ff */
[----:B------:R-:W-:-:S05]  /*53a0*/  @!P5 FMUL R45, R45, 0.5 ;  /* 0x3f0000002d2dd820 */ /* 0x000fca0000400000 */
[----:B------:R-:W2:Y:S03]  /*53b0*/  MUFU.EX2 R118, R45 ;  /* 0x0000002d00767308 */ /* 0x000ea60000000800 */
[----:B------:R-:W-:-:S05]  /*53c0*/  @!P4 FMUL R42, R42, 0.5 ;  /* 0x3f0000002a2ac820 */ /* 0x000fca0000400000 */
[----:B------:R-:W3:Y:S01]  /*53d0*/  MUFU.EX2 R116, R42 ;  /* 0x0000002a00747308 */ /* 0x000ee20000000800 */
[----:B-1----:R-:W-:Y:S01]  /*53e0*/  @!P6 FMUL R113, R113, R113 ;  /* 0x000000717171e220 */ /* 0x002fe20000400000 */
[----:B------:R-:W-:Y:S01]  /*53f0*/  FSETP.GEU.AND P6, PT, R43, -126, PT ;  /* 0xc2fc00002b00780b */ /* 0x000fe20003fce000 */
[----:B--2---:R-:W-:Y:S01]  /*5400*/  @!P5 FMUL R118, R118, R118 ;  /* 0x000000767676d220 */ /* 0x004fe20000400000 */
[----:B------:R-:W-:-:S04]  /*5410*/  FSETP.GEU.AND P5, PT, R46, -126, PT ;  /* 0xc2fc00002e00780b */ /* 0x000fc80003fae000 */
[----:B------:R-:W-:-:S07]  /*5420*/  F2FP.F16.F32.PACK_AB R38, R118, R113 ;  /* 0x000000717626723e */ /* 0x000fce00000000ff */
        /* <DEDUP_REMOVED lines=9> */
[----:B------:R-:W-:-:S04]  /*54c0*/  FSETP.GEU.AND P6, PT, R24, -126, PT ;  /* 0xc2fc00001800780b */ /* 0x000fc80003fce000 */
[----:B------:R-:W-:Y:S01]  /*54d0*/  F2FP.F16.F32.PACK_AB R37, R117, R116 ;  /* 0x000000747525723e */ /* 0x000fe200000000ff */
[----:B--2---:R-:W-:Y:S01]  /*54e0*/  @!P5 FMUL R48, R48, R48 ;  /* 0x000000303030d220 */ /* 0x004fe20000400000 */
[----:B------:R-:W-:-:S07]  /*54f0*/  FSETP.GEU.AND P5, PT, R25, -126, PT ;  /* 0xc2fc00001900780b */ /* 0x000fce0003fae000 */
[----:B------:R-:W-:Y:S01]  /*5500*/  @!P6 FMUL R24, R24, 0.5 ;  /* 0x3f0000001818e820 */ /* 0x000fe20000400000 */
[----:B---3--:R-:W-:Y:S01]  /*5510*/  @!P4 FMUL R119, R119, R119 ;  /* 0x000000777777c220 */ /* 0x008fe20000400000 */
[----:B------:R-:W-:Y:S02]  /*5520*/  FSETP.GEU.AND P4, PT, R26, -126, PT ;  /* 0xc2fc00001a00780b */ /* 0x000fe40003f8e000 */
[----:B------:R1:W2:Y:S02]  /*5530*/  MUFU.EX2 R49, R24 ;  /* 0x0000001800317308 */ /* 0x0002a40000000800 */
[----:B------:R-:W-:Y:S01]  /*5540*/  F2FP.F16.F32.PACK_AB R39, R119, R48 ;  /* 0x000000307727723e */ /* 0x000fe200000000ff */
[----:B------:R-:W-:-:S05]  /*5550*/  @!P5 FMUL R25, R25, 0.5 ;  /* 0x3f0000001919d820 */ /* 0x000fca0000400000 */
[----:B------:R3:W4:Y:S01]  /*5560*/  MUFU.EX2 R120, R25 ;  /* 0x0000001900787308 */ /* 0x0007220000000800 */
[----:B-1----:R-:W-:Y:S02]  /*5570*/  FFMA R24, R50, UR7, -R23 ;  /* 0x0000000732187c23 */ /* 0x002fe40008000817 */
[----:B------:R-:W-:-:S05]  /*5580*/  @!P4 FMUL R26, R26, 0.5 ;  /* 0x3f0000001a1ac820 */ /* 0x000fca0000400000 */
[----:B------:R1:W5:Y:S01]  /*5590*/  MUFU.EX2 R53, R26 ;  /* 0x0000001a00357308 */ /* 0x0003620000000800 */
[----:B--2---:R-:W-:Y:S01]  /*55a0*/  @!P6 FMUL R49, R49, R49 ;  /* 0x000000313131e220 */ /* 0x004fe20000400000 */
[----:B------:R-:W-:Y:S01]  /*55b0*/  FSETP.GEU.AND P6, PT, R27, -126, PT ;  /* 0xc2fc00001b00780b */ /* 0x000fe20003fce000 */
[--C-:B---3--:R-:W-:Y:S01]  /*55c0*/  FFMA R25, R54, UR7, -R23.reuse ;  /* 0x0000000736197c23 */ /* 0x108fe20008000817 */
[----:B----4-:R-:W-:Y:S01]  /*55d0*/  @!P5 FMUL R120, R120, R120 ;  /* 0x000000787878d220 */ /* 0x010fe20000400000 */
[----:B------:R-:W-:Y:S01]  /*55e0*/  FSETP.GEU.AND P5, PT, R24, -126, PT ;  /* 0xc2fc00001800780b */ /* 0x000fe20003fae000 */
[----:B-1----:R-:W-:-:S03]  /*55f0*/  FFMA R26, R55, UR7, -R23 ;  /* 0x00000007371a7c23 */ /* 0x002fc60008000817 */
[----:B------:R-:W-:-:S06]  /*5600*/  F2FP.F16.F32.PACK_AB R32, R120, R49 ;  /* 0x000000317820723e */ /* 0x000fcc00000000ff */
[----:B------:R-:W-:Y:S01]  /*5610*/  @!P6 FMUL R27, R27, 0.5 ;  /* 0x3f0000001b1be820 */ /* 0x000fe20000400000 */
[----:B-----5:R-:W-:Y:S01]  /*5620*/  @!P4 FMUL R53, R53, R53 ;  /* 0x000000353535c220 */ /* 0x020fe20000400000 */
[----:B------:R-:W-:Y:S02]  /*5630*/  FSETP.GEU.AND P4, PT, R28, -126, PT ;  /* 0xc2fc00001c00780b */ /* 0x000fe40003f8e000 */
[----:B------:R1:W2:Y:S01]  /*5640*/  MUFU.EX2 R52, R27 ;  /* 0x0000001b00347308 */ /* 0x0002a20000000800 */
[----:B------:R-:W-:-:S07]  /*5650*/  @!P5 FMUL R24, R24, 0.5 ;  /* 0x3f0000001818d820 */ /* 0x000fce0000400000 */
[----:B------:R3:W4:Y:S01]  /*5660*/  MUFU.EX2 R51, R24 ;  /* 0x0000001800337308 */ /* 0x0007220000000800 */
[----:B-1----:R-:W-:Y:S02]  /*5670*/  FFMA R27, R56, UR7, -R96 ;  /* 0x00000007381b7c23 */ /* 0x002fe40008000860 */
[----:B------:R-:W-:-:S05]  /*5680*/  @!P4 FMUL R28, R28, 0.5 ;  /* 0x3f0000001c1cc820 */ /* 0x000fca0000400000 */
[----:B------:R1:W5:Y:S01]  /*5690*/  MUFU.EX2 R50, R28 ;  /* 0x0000001c00327308 */ /* 0x0003620000000800 */
[----:B--2---:R-:W-:Y:S01]  /*56a0*/  @!P6 FMUL R52, R52, R52 ;  /* 0x000000343434e220 */ /* 0x004fe20000400000 */
[----:B------:R-:W-:Y:S01]  /*56b0*/  FSETP.GEU.AND P6, PT, R25, -126, PT ;  /* 0xc2fc00001900780b */ /* 0x000fe20003fce000 */
[----:B---3--:R-:W-:-:S03]  /*56c0*/  FFMA R24, R57, UR7, -R96 ;  /* 0x0000000739187c23 */ /* 0x008fc60008000860 */
[----:B------:R-:W-:Y:S01]  /*56d0*/  F2FP.F16.F32.PACK_AB R34, R52, R53 ;  /* 0x000000353422723e */ /* 0x000fe200000000ff */
[----:B----4-:R-:W-:Y:S01]  /*56e0*/  @!P5 FMUL R51, R51, R51 ;  /* 0x000000333333d220 */ /* 0x010fe20000400000 */
[----:B------:R-:W-:Y:S02]  /*56f0*/  FSETP.GEU.AND P5, PT, R26, -126, PT ;  /* 0xc2fc00001a00780b */ /* 0x000fe40003fae000 */
[----:B-1----:R-:W-:Y:S01]  /*5700*/  F2FP.F16.F32.PACK_AB R28, R98, R97 ;  /* 0x00000061621c723e */ /* 0x002fe200000000ff */
[----:B------:R-:W-:Y:S01]  /*5710*/  FFMA R97, R22, R15, R97 ;  /* 0x0000000f16617223 */ /* 0x000fe20000000061 */
[----:B------:R-:W-:-:S03]  /*5720*/  FFMA R22, R81, UR7, -R96 ;  /* 0x0000000751167c23 */ /* 0x000fc60008000860 */
[----:B------:R-:W-:Y:S01]  /*5730*/  @!P6 FMUL R25, R25, 0.5 ;  /* 0x3f0000001919e820 */ /* 0x000fe20000400000 */
[----:B------:R-:W-:Y:S01]  /*5740*/  WARPGROUP.ARRIVE ;  /* 0x00000000000079c5 */ /* 0x000fe20000000000 */
[----:B-----5:R-:W-:Y:S01]  /*5750*/  @!P4 FMUL R50, R50, R50 ;  /* 0x000000323232c220 */ /* 0x020fe20000400000 */
[----:B------:R-:W-:Y:S01]  /*5760*/  FSETP.GEU.AND P4, PT, R27, -126, PT ;  /* 0xc2fc00001b00780b */ /* 0x000fe20003f8e000 */
[----:B------:R1:W2:Y:S01]  /*5770*/  MUFU.EX2 R54, R25 ;  /* 0x0000001900367308 */ /* 0x0002a20000000800 */
[----:B------:R-:W-:Y:S02]  /*5780*/  FADD R98, R97, R98 ;  /* 0x0000006261627221 */ /* 0x000fe40000000000 */
[----:B------:R-:W-:Y:S01]  /*5790*/  HGMMA.64x16x16.F32 R88, R28, gdesc[UR8].tnspB, R88, gsb0 ;  /* 0x402000081c587df0 */ /* 0x000fe20008000858 */
[----:B------:R-:W-:Y:S01]  /*57a0*/  @!P5 FMUL R26, R26, 0.5 ;  /* 0x3f0000001a1ad820 */ /* 0x000fe20000400000 */
[----:B------:R-:W-:Y:S01]  /*57b0*/  UMOV UR10, UR8 ;  /* 0x00000008000a7c82 */ /* 0x000fe20008000000 */
[----:B------:R-:W-:Y:S01]  /*57c0*/  UMOV UR11, 0xc0000010 ;  /* 0xc0000010000b7882 */ /* 0x000fe20000000000 */
[----:B------:R-:W-:Y:S01]  /*57d0*/  UIADD3 UR8, UR6, 0x40, URZ ;  /* 0x0000004006087890 */ /* 0x000fe2000fffe03f */
[----:B------:R3:W4:Y:S01]  /*57e0*/  MUFU.EX2 R55, R26 ;  /* 0x0000001a00377308 */ /* 0x0007220000000800 */
[----:B-1----:R-:W-:Y:S01]  /*57f0*/  FFMA R25, R61, UR7, -R96 ;  /* 0x000000073d197c23 */ /* 0x002fe20008000860 */
[----:B------:R-:W-:Y:S01]  /*5800*/  F2FP.F16.F32.PACK_AB R33, R50, R51 ;  /* 0x000000333221723e */ /* 0x000fe200000000ff */
[----:B------:R-:W-:Y:S01]  /*5810*/  FADD R99, R98, R99 ;  /* 0x0000006362637221 */ /* 0x000fe20000000000 */
[----:B------:R-:W-:-:S03]  /*5820*/  @!P4 FMUL R27, R27, 0.5 ;  /* 0x3f0000001b1bc820 */ /* 0x000fc60000400000 */
[----:B------:R-:W-:Y:S01]  /*5830*/  FADD R99, R99, R100 ;  /* 0x0000006463637221 */ /* 0x000fe20000000000 */
[----:B------:R1:W5:Y:S01]  /*5840*/  MUFU.EX2 R56, R27 ;  /* 0x0000001b00387308 */ /* 0x0003620000000800 */
[----:B--2---:R-:W-:Y:S01]  /*5850*/  @!P6 FMUL R54, R54, R54 ;  /* 0x000000363636e220 */ /* 0x004fe20000400000 */
[----:B------:R-:W-:Y:S01]  /*5860*/  FSETP.GEU.AND P6, PT, R24, -126, PT ;  /* 0xc2fc00001800780b */ /* 0x000fe20003fce000 */
[----:B---3--:R-:W-:Y:S01]  /*5870*/  FFMA R26, R58, UR7, -R23 ;  /* 0x000000073a1a7c23 */ /* 0x008fe20008000817 */
[----:B----4-:R-:W-:Y:S01]  /*5880*/  @!P5 FMUL R55, R55, R55 ;  /* 0x000000373737d220 */ /* 0x010fe20000400000 */
[----:B------:R-:W-:Y:S02]  /*5890*/  FSETP.GEU.AND P5, PT, R60, -126, PT ;  /* 0xc2fc00003c00780b */ /* 0x000fe40003fae000 */
[----:B-1----:R-:W-:Y:S02]  /*58a0*/  F2FP.F16.F32.PACK_AB R27, R107, R114 ;  /* 0x000000726b1b723e */ /* 0x002fe400000000ff */
[----:B------:R-:W-:-:S06]  /*58b0*/  F2FP.F16.F32.PACK_AB R35, R55, R54 ;  /* 0x000000363723723e */ /* 0x000fcc00000000ff */
[----:B------:R-:W-:Y:S01]  /*58c0*/  @!P6 FMUL R24, R24, 0.5 ;  /* 0x3f0000001818e820 */ /* 0x000fe20000400000 */
[----:B-----5:R-:W-:Y:S01]  /*58d0*/  @!P4 FMUL R56, R56, R56 ;  /* 0x000000383838c220 */ /* 0x020fe20000400000 */
[----:B------:R-:W-:Y:S02]  /*58e0*/  FSETP.GEU.AND P4, PT, R25, -126, PT ;  /* 0xc2fc00001900780b */ /* 0x000fe40003f8e000 */
[----:B------:R1:W2:Y:S01]  /*58f0*/  MUFU.EX2 R57, R24 ;  /* 0x0000001800397308 */ /* 0x0002a20000000800 */
[----:B------:R-:W-:-:S07]  /*5900*/  @!P5 FMUL R60, R60, 0.5 ;  /* 0x3f0000003c3cd820 */ /* 0x000fce0000400000 */
[----:B------:R-:W3:Y:S01]  /*5910*/  MUFU.EX2 R61, R60 ;  /* 0x0000003c003d7308 */ /* 0x000ee20000000800 */
[----:B-1----:R-:W-:Y:S01]  /*5920*/  FFMA R24, R59, UR7, -R23 ;  /* 0x000000073b187c23 */ /* 0x002fe20008000817 */
[----:B------:R-:W-:Y:S02]  /*5930*/  WARPGROUP.DEPBAR.LE gsb0, 0x0 ;  /* 0x00008000000079c5 */ /* 0x000fe40000010000 */
[----:B------:R-:W-:Y:S01]  /*5940*/  @!P4 FMUL R25, R25, 0.5 ;  /* 0x3f0000001919c820 */ /* 0x000fe20000400000 */
[----:B------:R-:W-:-:S03]  /*5950*/  FFMA R30, R68, UR7, -R96 ;  /* 0x00000007441e7c23 */ /* 0x000fc60008000860 */
[----:B------:R1:W4:Y:S01]  /*5960*/  MUFU.EX2 R58, R25 ;  /* 0x00000019003a7308 */ /* 0x0003220000000800 */
[----:B--2---:R-:W-:Y:S01]  /*5970*/  @!P6 FMUL R57, R57, R57 ;  /* 0x000000393939e220 */ /* 0x004fe20000400000 */
[----:B------:R-:W-:-:S04]  /*5980*/  FSETP.GEU.AND P6, PT, R26, -126, PT ;  /* 0xc2fc00001a00780b */ /* 0x000fc80003fce000 */
[----:B------:R-:W-:Y:S01]  /*5990*/  F2FP.F16.F32.PACK_AB R44, R57, R56 ;  /* 0x00000038392c723e */ /* 0x000fe200000000ff */
[----:B---3--:R-:W-:Y:S01]  /*59a0*/  @!P5 FMUL R61, R61, R61 ;  /* 0x0000003d3d3dd220 */ /* 0x008fe20000400000 */
[----:B------:R-:W-:Y:S02]  /*59b0*/  FSETP.GEU.AND P5, PT, R24, -126, PT ;  /* 0xc2fc00001800780b */ /* 0x000fe40003fae000 */
[----:B-1----:R-:W-:Y:S01]  /*59c0*/  F2FP.F16.F32.PACK_AB R25, R115, R110 ;  /* 0x0000006e7319723e */ /* 0x002fe200000000ff */
[----:B------:R-:W-:-:S04]  /*59d0*/  FADD R110, R103, R110 ;  /* 0x0000006e676e7221 */ /* 0x000fc80000000000 */
[----:B------:R-:W-:Y:S01]  /*59e0*/  @!P6 FMUL R26, R26, 0.5 ;  /* 0x3f0000001a1ae820 */ /* 0x000fe20000400000 */
[----:B----4-:R-:W-:Y:S01]  /*59f0*/  @!P4 FMUL R58, R58, R58 ;  /* 0x0000003a3a3ac220 */ /* 0x010fe20000400000 */
[----:B------:R-:W-:Y:S02]  /*5a00*/  FSETP.GEU.AND P4, PT, R62, -126, PT ;  /* 0xc2fc00003e00780b */ /* 0x000fe40003f8e000 */
[----:B------:R1:W2:Y:S01]  /*5a10*/  MUFU.EX2 R59, R26 ;  /* 0x0000001a003b7308 */ /* 0x0002a20000000800 */
[----:B------:R-:W-:Y:S01]  /*5a20*/  FADD R115, R110, R115 ;  /* 0x000000736e737221 */ /* 0x000fe20000000000 */
[----:B------:R-:W-:Y:S01]  /*5a30*/  F2FP.F16.F32.PACK_AB R46, R58, R61 ;  /* 0x0000003d3a2e723e */ /* 0x000fe200000000ff */
[----:B------:R-:W-:Y:S02]  /*5a40*/  @!P5 FMUL R24, R24, 0.5 ;  /* 0x3f0000001818d820 */ /* 0x000fe40000400000 */
[----:B------:R-:W-:-:S03]  /*5a50*/  FADD R114, R115, R114 ;  /* 0x0000007273727221 */ /* 0x000fc60000000000 */
[----:B------:R3:W4:Y:S01]  /*5a60*/  MUFU.EX2 R60, R24 ;  /* 0x00000018003c7308 */ /* 0x0007220000000800 */
[----:B-1----:R-:W-:Y:S01]  /*5a70*/  F2FP.F16.F32.PACK_AB R26, R108, R109 ;  /* 0x0000006d6c1a723e */ /* 0x002fe200000000ff */
[----:B------:R-:W-:Y:S01]  /*5a80*/  FADD R107, R114, R107 ;  /* 0x0000006b726b7221 */ /* 0x000fe20000000000 */
[----:B------:R-:W-:-:S03]  /*5a90*/  @!P4 FMUL R62, R62, 0.5 ;  /* 0x3f0000003e3ec820 */ /* 0x000fc60000400000 */
[----:B------:R-:W-:Y:S01]  /*5aa0*/  FADD R116, R107, R116 ;  /* 0x000000746b747221 */ /* 0x000fe20000000000 */
[----:B--2---:R-:W-:Y:S01]  /*5ab0*/  @!P6 FMUL R59, R59, R59 ;  /* 0x0000003b3b3be220 */ /* 0x004fe20000400000 */
[----:B------:R-:W-:Y:S01]  /*5ac0*/  FSETP.GEU.AND P6, PT, R63, -126, PT ;  /* 0xc2fc00003f00780b */ /* 0x000fe20003fce000 */
[----:B------:R-:W1:Y:S01]  /*5ad0*/  MUFU.EX2 R62, R62 ;  /* 0x0000003e003e7308 */ /* 0x000e620000000800 */
[----:B---3--:R-:W-:Y:S01]  /*5ae0*/  F2FP.F16.F32.PACK_AB R24, R105, R104 ;  /* 0x000000686918723e */ /* 0x008fe200000000ff */
[----:B------:R-:W-:Y:S01]  /*5af0*/  FADD R104, R99, R104 ;  /* 0x0000006863687221 */ /* 0x000fe20000000000 */
[----:B------:R-:W-:Y:S02]  /*5b00*/  FADD R117, R116, R117 ;  /* 0x0000007574757221 */ /* 0x000fe40000000000 */
[----:B------:R-:W-:Y:S01]  /*5b10*/  WARPGROUP.ARRIVE ;  /* 0x00000000000079c5 */ /* 0x000fe20000000000 */
[----:B----4-:R-:W-:Y:S01]  /*5b20*/  @!P5 FMUL R60, R60, R60 ;  /* 0x0000003c3c3cd220 */ /* 0x010fe20000400000 */
[----:B------:R-:W-:Y:S01]  /*5b30*/  FSETP.GEU.AND P5, PT, R64, -126, PT ;  /* 0xc2fc00004000780b */ /* 0x000fe20003fae000 */
[----:B------:R-:W-:Y:S01]  /*5b40*/  FADD R104, R104, R105 ;  /* 0x0000006968687221 */ /* 0x000fe20000000000 */
[----:B------:R-:W-:-:S02]  /*5b50*/  FADD R48, R117, R48 ;  /* 0x0000003075307221 */ /* 0x000fc40000000000 */
[----:B------:R-:W-:Y:S01]  /*5b60*/  HGMMA.64x16x16.F32 R88, R24, gdesc[UR8].tnspB, R88, gsb0 ;  /* 0x4020000818587df0 */ /* 0x000fe20008000858 */
[----:B------:R-:W-:Y:S01]  /*5b70*/  @!P6 FMUL R63, R63, 0.5 ;  /* 0x3f0000003f3fe820 */ /* 0x000fe20000400000 */
[----:B------:R-:W-:Y:S01]  /*5b80*/  UMOV UR10, UR8 ;  /* 0x00000008000a7c82 */ /* 0x000fe20008000000 */
[----:B------:R-:W-:Y:S01]  /*5b90*/  UMOV UR11, 0xc0000010 ;  /* 0xc0000010000b7882 */ /* 0x000fe20000000000 */
[----:B------:R-:W-:Y:S01]  /*5ba0*/  UIADD3 UR8, UR6, 0x60, URZ ;  /* 0x0000006006087890 */ /* 0x000fe2000fffe03f */
[----:B------:R-:W-:Y:S01]  /*5bb0*/  F2FP.F16.F32.PACK_AB R45, R60, R59 ;  /* 0x0000003b3c2d723e */ /* 0x000fe200000000ff */
[----:B-1----:R-:W-:Y:S01]  /*5bc0*/  @!P4 FMUL R62, R62, R62 ;  /* 0x0000003e3e3ec220 */ /* 0x002fe20000400000 */
[----:B------:R-:W1:Y:S01]  /*5bd0*/  MUFU.EX2 R63, R63 ;  /* 0x0000003f003f7308 */ /* 0x000e620000000800 */
[----:B------:R-:W-:Y:S01]  /*5be0*/  FSETP.GEU.AND P4, PT, R65, -126, PT ;  /* 0xc2fc00004100780b */ /* 0x000fe20003f8e000 */
[----:B------:R-:W-:Y:S01]  /*5bf0*/  @!P5 FMUL R64, R64, 0.5 ;  /* 0x3f0000004040d820 */ /* 0x000fe20000400000 */
[----:B------:R-:W-:Y:S01]  /*5c00*/  FADD R109, R104, R109 ;  /* 0x0000006d686d7221 */ /* 0x000fe20000000000 */
[----:B------:R-:W-:-:S03]  /*5c10*/  FADD R48, R48, R119 ;  /* 0x0000007730307221 */ /* 0x000fc60000000000 */
[----:B------:R-:W-:Y:S01]  /*5c20*/  FADD R108, R109, R108 ;  /* 0x0000006c6d6c7221 */ /* 0x000fe20000000000 */
[----:B------:R-:W2:Y:S01]  /*5c30*/  MUFU.EX2 R28, R64 ;  /* 0x00000040001c7308 */ /* 0x000ea20000000800 */
[----:B------:R-:W-:Y:S02]  /*5c40*/  FADD R51, R48, R51 ;  /* 0x0000003330337221 */ /* 0x000fe40000000000 */
[----:B------:R-:W-:-:S03]  /*5c50*/  FADD R111, R108, R111 ;  /* 0x0000006f6c6f7221 */ /* 0x000fc60000000000 */
[----:B------:R-:W-:Y:S01]  /*5c60*/  @!P4 FMUL R65, R65, 0.5 ;  /* 0x3f0000004141c820 */ /* 0x000fe20000400000 */
[----:B------:R-:W-:Y:S01]  /*5c70*/  FADD R112, R111, R112 ;  /* 0x000000706f707221 */ /* 0x000fe20000000000 */
[----:B-1----:R-:W-:Y:S01]  /*5c80*/  @!P6 FMUL R63, R63, R63 ;  /* 0x0000003f3f3fe220 */ /* 0x002fe20000400000 */
[----:B------:R-:W-:Y:S01]  /*5c90*/  FSETP.GEU.AND P6, PT, R30, -126, PT ;  /* 0xc2fc00001e00780b */ /* 0x000fe20003fce000 */
[----:B------:R-:W1:Y:S01]  /*5ca0*/  MUFU.EX2 R29, R65 ;  /* 0x00000041001d7308 */ /* 0x000e620000000800 */
[----:B------:R-:W-:Y:S02]  /*5cb0*/  FADD R113, R112, R113 ;  /* 0x0000007170717221 */ /* 0x000fe40000000000 */
[----:B------:R-:W-:Y:S02]  /*5cc0*/  F2FP.F16.F32.PACK_AB R47, R63, R62 ;  /* 0x0000003e3f2f723e */ /* 0x000fe400000000ff */
[----:B------:R-:W-:Y:S01]  /*5cd0*/  FADD R118, R113, R118 ;  /* 0x0000007671767221 */ /* 0x000fe20000000000 */
[----:B--2---:R-:W-:Y:S01]  /*5ce0*/  @!P5 FMUL R28, R28, R28 ;  /* 0x0000001c1c1cd220 */ /* 0x004fe20000400000 */
[----:B------:R-:W-:-:S02]  /*5cf0*/  FSETP.GEU.AND P5, PT, R69, -126, PT ;  /* 0xc2fc00004500780b */ /* 0x000fc40003fae000 */
[----:B------:R-:W-:-:S03]  /*5d00*/  FADD R49, R118, R49 ;  /* 0x0000003176317221 */ /* 0x000fc60000000000 */
[----:B------:R-:W-:Y:S01]  /*5d10*/  @!P6 FMUL R30, R30, 0.5 ;  /* 0x3f0000001e1ee820 */ /* 0x000fe20000400000 */
[----:B------:R-:W-:Y:S01]  /*5d20*/  FADD R120, R49, R120 ;  /* 0x0000007831787221 */ /* 0x000fe20000000000 */
[----:B------:R-:W-:-:S04]  /*5d30*/  WARPGROUP.DEPBAR.LE gsb0, 0x0 ;  /* 0x00008000000079c5 */ /* 0x000fc80000010000 */
[----:B------:R-:W2:Y:S01]  /*5d40*/  MUFU.EX2 R30, R30 ;  /* 0x0000001e001e7308 */ /* 0x000ea20000000800 */
[----:B------:R-:W-:Y:S01]  /*5d50*/  WARPGROUP.ARRIVE ;  /* 0x00000000000079c5 */ /* 0x000fe20000000000 */
[----:B------:R-:W-:Y:S01]  /*5d60*/  FFMA R27, R67, UR7, -R23 ;  /* 0x00000007431b7c23 */ /* 0x000fe20008000817 */
[----:B-1----:R-:W-:Y:S01]  /*5d70*/  @!P4 FMUL R29, R29, R29 ;  /* 0x0000001d1d1dc220 */ /* 0x002fe20000400000 */
[----:B------:R-:W-:Y:S01]  /*5d80*/  FSETP.GEU.AND P4, PT, R66, -126, PT ;  /* 0xc2fc00004200780b */ /* 0x000fe20003f8e000 */
[----:B------:R-:W-:Y:S01]  /*5d90*/  @!P5 FMUL R69, R69, 0.5 ;  /* 0x3f0000004545d820 */ /* 0x000fe20000400000 */
[----:B------:R-:W-:Y:S01]  /*5da0*/  FADD R53, R120, R53 ;  /* 0x0000003578357221 */ /* 0x000fe20000000000 */
[----:B------:R-:W-:Y:S01]  /*5db0*/  HGMMA.64x16x16.F32 R88, R36, gdesc[UR8].tnspB, R88, gsb0 ;  /* 0x4020000824587df0 */ /* 0x000fe20008000858 */
[----:B------:R-:W-:Y:S01]  /*5dc0*/  UMOV UR10, UR8 ;  /* 0x00000008000a7c82 */ /* 0x000fe20008000000 */
[----:B------:R-:W1:Y:S01]  /*5dd0*/  MUFU.EX2 R25, R69 ;  /* 0x0000004500197308 */ /* 0x000e620000000800 */
[----:B------:R-:W-:Y:S01]  /*5de0*/  UMOV UR11, 0xc0000010 ;  /* 0xc0000010000b7882 */ /* 0x000fe20000000000 */
[----:B------:R-:W-:Y:S01]  /*5df0*/  UIADD3 UR8, UR6, 0x80, URZ ;  /* 0x0000008006087890 */ /* 0x000fe2000fffe03f */
[----:B------:R-:W-:Y:S01]  /*5e00*/  F2FP.F16.F32.PACK_AB R40, R29, R28 ;  /* 0x0000001c1d28723e */ /* 0x000fe200000000ff */
[----:B------:R-:W-:Y:S01]  /*5e10*/  FADD R53, R53, R52 ;  /* 0x0000003435357221 */ /* 0x000fe20000000000 */
[----:B--2---:R-:W-:Y:S01]  /*5e20*/  @!P6 FMUL R30, R30, R30 ;  /* 0x0000001e1e1ee220 */ /* 0x004fe20000400000 */
[----:B------:R-:W-:-:S02]  /*5e30*/  FSETP.GEU.AND P6, PT, R27, -126, PT ;  /* 0xc2fc00001b00780b */ /* 0x000fc40003fce000 */
[----:B------:R-:W-:Y:S01]  /*5e40*/  @!P4 FMUL R66, R66, 0.5 ;  /* 0x3f0000004242c820 */ /* 0x000fe20000400000 */
[----:B------:R-:W-:-:S03]  /*5e50*/  FADD R56, R53, R56 ;  /* 0x0000003835387221 */ /* 0x000fc60000000000 */
[----:B------:R-:W2:Y:S01]  /*5e60*/  MUFU.EX2 R24, R66 ;  /* 0x0000004200187308 */ /* 0x000ea20000000800 */
[----:B------:R-:W-:Y:S01]  /*5e70*/  FADD R56, R56, R57 ;  /* 0x0000003938387221 */ /* 0x000fe20000000000 */
[----:B-1----:R-:W-:Y:S01]  /*5e80*/  @!P5 FMUL R25, R25, R25 ;  /* 0x000000191919d220 */ /* 0x002fe20000400000 */
[----:B------:R-:W-:Y:S02]  /*5e90*/  FSETP.GEU.AND P5, PT, R70, -126, PT ;  /* 0xc2fc00004600780b */ /* 0x000fe40003fae000 */
[----:B------:R-:W-:Y:S02]  /*5ea0*/  FADD R61, R56, R61 ;  /* 0x0000003d383d7221 */ /* 0x000fe40000000000 */
[----:B------:R-:W-:Y:S01]  /*5eb0*/  @!P6 FMUL R27, R27, 0.5 ;  /* 0x3f0000001b1be820 */ /* 0x000fe20000400000 */
[----:B------:R-:W-:Y:S01]  /*5ec0*/  F2FP.F16.F32.PACK_AB R42, R25, R30 ;  /* 0x0000001e192a723e */ /* 0x000fe200000000ff */
[----:B------:R-:W-:-:S04]  /*5ed0*/  FADD R61, R61, R58 ;  /* 0x0000003a3d3d7221 */ /* 0x000fc80000000000 */
[----:B------:R-:W1:Y:S01]  /*5ee0*/  MUFU.EX2 R27, R27 ;  /* 0x0000001b001b7308 */ /* 0x000e620000000800 */
[----:B------:R-:W-:Y:S01]  /*5ef0*/  FADD R28, R61, R28 ;  /* 0x0000001c3d1c7221 */ /* 0x000fe20000000000 */
[----:B--2---:R-:W-:Y:S01]  /*5f00*/  @!P4 FMUL R24, R24, R24 ;  /* 0x000000181818c220 */ /* 0x004fe20000400000 */
[----:B------:R-:W-:Y:S01]  /*5f10*/  FSETP.GEU.AND P4, PT, R71, -126, PT ;  /* 0xc2fc00004700780b */ /* 0x000fe20003f8e000 */
[----:B------:R-:W-:Y:S01]  /*5f20*/  @!P5 FMUL R70, R70, 0.5 ;  /* 0x3f0000004646d820 */ /* 0x000fe20000400000 */
[----:B------:R-:W-:-:S04]  /*5f30*/  FADD R29, R28, R29 ;  /* 0x0000001d1c1d7221 */ /* 0x000fc80000000000 */
[----:B------:R-:W-:Y:S01]  /*5f40*/  FADD R30, R29, R30 ;  /* 0x0000001e1d1e7221 */ /* 0x000fe20000000000 */
[----:B------:R-:W-:Y:S02]  /*5f50*/  WARPGROUP.DEPBAR.LE gsb0, 0x0 ;  /* 0x00008000000079c5 */ /* 0x000fe40000010000 */
[----:B------:R-:W-:Y:S01]  /*5f60*/  WARPGROUP.ARRIVE ;  /* 0x00000000000079c5 */ /* 0x000fe20000000000 */
[----:B------:R-:W2:Y:S01]  /*5f70*/  MUFU.EX2 R37, R70 ;  /* 0x0000004600257308 */ /* 0x000ea20000000800 */
[--C-:B------:R-:W-:Y:S01]  /*5f80*/  FFMA R36, R73, UR7, -R96.reuse ;  /* 0x0000000749247c23 */ /* 0x100fe20008000860 */
[----:B-1----:R-:W-:Y:S01]  /*5f90*/  @!P6 FMUL R27, R27, R27 ;  /* 0x0000001b1b1be220 */ /* 0x002fe20000400000 */
[----:B------:R-:W-:Y:S01]  /*5fa0*/  FSETP.GEU.AND P6, PT, R72, -126, PT ;  /* 0xc2fc00004800780b */ /* 0x000fe20003fce000 */
[----:B------:R-:W-:Y:S01]  /*5fb0*/  @!P4 FMUL R71, R71, 0.5 ;  /* 0x3f0000004747c820 */ /* 0x000fe20000400000 */
[----:B------:R-:W-:Y:S01]  /*5fc0*/  HGMMA.64x16x16.F32 R88, R32, gdesc[UR8].tnspB, R88, gsb0 ;  /* 0x4020000820587df0 */ /* 0x000fe20008000858 */
[----:B------:R-:W-:Y:S01]  /*5fd0*/  UMOV UR10, UR8 ;  /* 0x00000008000a7c82 */ /* 0x000fe20008000000 */
[----:B------:R-:W-:Y:S01]  /*5fe0*/  UMOV UR11, 0xc0000010 ;  /* 0xc0000010000b7882 */ /* 0x000fe20000000000 */
[----:B------:R-:W1:Y:S01]  /*5ff0*/  MUFU.EX2 R26, R71 ;  /* 0x00000047001a7308 */ /* 0x000e620000000800 */
[----:B------:R-:W-:Y:S01]  /*6000*/  F2FP.F16.F32.PACK_AB R41, R27, R24 ;  /* 0x000000181b29723e */ /* 0x000fe200000000ff */
[----:B------:R-:W-:Y:S01]  /*6010*/  UIADD3 UR8, UR6, 0xa0, URZ ;  /* 0x000000a006087890 */ /* 0x000fe2000fffe03f */
[--C-:B------:R-:W-:Y:S01]  /*6020*/  FFMA R39, R84, UR7, -R96.reuse ;  /* 0x0000000754277c23 */ /* 0x100fe20008000860 */
[----:B------:R-:W-:Y:S01]  /*6030*/  FFMA R38, R85, UR7, -R96 ;  /* 0x0000000755267c23 */ /* 0x000fe20008000860 */
[----:B------:R-:W-:-:S03]  /*6040*/  FADD R30, R30, R25 ;  /* 0x000000191e1e7221 */ /* 0x000fc60000000000 */
[----:B------:R-:W-:Y:S01]  /*6050*/  @!P6 FMUL R72, R72, 0.5 ;  /* 0x3f0000004848e820 */ /* 0x000fe20000400000 */
[----:B--2---:R-:W-:Y:S01]  /*6060*/  @!P5 FMUL R37, R37, R37 ;  /* 0x000000252525d220 */ /* 0x004fe20000400000 */
[----:B------:R-:W-:Y:S02]  /*6070*/  FSETP.GEU.AND P5, PT, R36, -126, PT ;  /* 0xc2fc00002400780b */ /* 0x000fe40003fae000 */
[----:B------:R-:W2:Y:S01]  /*6080*/  MUFU.EX2 R31, R72 ;  /* 0x00000048001f7308 */ /* 0x000ea20000000800 */
[----:B-1----:R-:W-:Y:S01]  /*6090*/  @!P4 FMUL R26, R26, R26 ;  /* 0x0000001a1a1ac220 */ /* 0x002fe20000400000 */
[----:B------:R-:W-:-:S04]  /*60a0*/  FSETP.GEU.AND P4, PT, R76, -126, PT ;  /* 0xc2fc00004c00780b */ /* 0x000fc80003f8e000 */
[----:B------:R-:W-:-:S05]  /*60b0*/  F2FP.F16.F32.PACK_AB R43, R26, R37 ;  /* 0x000000251a2b723e */ /* 0x000fca00000000ff */
[----:B------:R-:W-:Y:S01]  /*60c0*/  @!P5 FMUL R36, R36, 0.5 ;  /* 0x3f0000002424d820 */ /* 0x000fe20000400000 */
[----:B--2---:R-:W-:Y:S01]  /*60d0*/  @!P6 FMUL R31, R31, R31 ;  /* 0x0000001f1f1fe220 */ /* 0x004fe20000400000 */
[----:B------:R-:W-:Y:S02]  /*60e0*/  FSETP.GEU.AND P6, PT, R77, -126, PT ;  /* 0xc2fc00004d00780b */ /* 0x000fe40003fce000 */
[----:B------:R-:W-:Y:S02]  /*60f0*/  @!P4 FMUL R76, R76, 0.5 ;  /* 0x3f0000004c4cc820 */ /* 0x000fe40000400000 */
[----:B------:R-:W1:Y:S01]  /*6100*/  MUFU.EX2 R36, R36 ;  /* 0x0000002400247308 */ /* 0x000e620000000800 */
[----:B------:R-:W-:-:S07]  /*6110*/  WARPGROUP.DEPBAR.LE gsb0, 0x0 ;  /* 0x00008000000079c5 */ /* 0x000fce0000010000 */
[----:B------:R-:W2:Y:S01]  /*6120*/  MUFU.EX2 R32, R76 ;  /* 0x0000004c00207308 */ /* 0x000ea20000000800 */
[--C-:B------:R-:W-:Y:S01]  /*6130*/  FFMA R35, R75, UR7, -R23.reuse ;  /* 0x000000074b237c23 */ /* 0x100fe20008000817 */
[----:B------:R-:W-:Y:S01]  /*6140*/  @!P6 FMUL R77, R77, 0.5 ;  /* 0x3f0000004d4de820 */ /* 0x000fe20000400000 */
[----:B------:R-:W-:Y:S01]  /*6150*/  FFMA R34, R74, UR7, -R23 ;  /* 0x000000074a227c23 */ /* 0x000fe20008000817 */
[----:B------:R-:W-:Y:S01]  /*6160*/  WARPGROUP.ARRIVE ;  /* 0x00000000000079c5 */ /* 0x000fe20000000000 */
[----:B------:R-:W-:Y:S01]  /*6170*/  FADD R23, R51, R50 ;  /* 0x0000003233177221 */ /* 0x000fe20000000000 */
[----:B------:R-:W-:Y:S02]  /*6180*/  UMOV UR7, 0xc0000010 ;  /* 0xc000001000077882 */ /* 0x000fe40000000000 */
[----:B------:R-:W3:Y:S01]  /*6190*/  MUFU.EX2 R33, R77 ;  /* 0x0000004d00217308 */ /* 0x000ee20000000800 */
[----:B-1----:R-:W-:Y:S01]  /*61a0*/  @!P5 FMUL R36, R36, R36 ;  /* 0x000000242424d220 */ /* 0x002fe20000400000 */
[----:B------:R-:W-:Y:S01]  /*61b0*/  FSETP.GEU.AND P5, PT, R34, -126, PT ;  /* 0xc2fc00002200780b */ /* 0x000fe20003fae000 */
[----:B------:R-:W-:Y:S01]  /*61c0*/  HGMMA.64x16x16.F32 R88, R44, gdesc[UR8].tnspB, R88, gsb0 ;  /* 0x402000082c587df0 */ /* 0x000fe20008000858 */
[----:B------:R-:W-:Y:S01]  /*61d0*/  UMOV UR10, UR8 ;  /* 0x00000008000a7c82 */ /* 0x000fe20008000000 */
[----:B------:R-:W-:Y:S01]  /*61e0*/  UMOV UR11, 0xc0000010 ;  /* 0xc0000010000b7882 */ /* 0x000fe20000000000 */
[----:B------:R-:W-:Y:S01]  /*61f0*/  F2FP.F16.F32.PACK_AB R48, R36, R31 ;  /* 0x0000001f2430723e */ /* 0x000fe200000000ff */
[----:B------:R-:W-:Y:S01]  /*6200*/  UIADD3 UR8, UR6, 0xc0, URZ ;  /* 0x000000c006087890 */ /* 0x000fe2000fffe03f */
[----:B------:R-:W-:Y:S01]  /*6210*/  FADD R54, R23, R54 ;  /* 0x0000003617367221 */ /* 0x000fe20000000000 */
[----:B--2---:R-:W-:Y:S01]  /*6220*/  @!P4 FMUL R32, R32, R32 ;  /* 0x000000202020c220 */ /* 0x004fe20000400000 */
[----:B------:R-:W-:Y:S01]  /*6230*/  FSETP.GEU.AND P4, PT, R35, -126, PT ;  /* 0xc2fc00002300780b */ /* 0x000fe20003f8e000 */
[----:B------:R-:W-:Y:S01]  /*6240*/  UIADD3 UR6, UR6, 0xe0, URZ ;  /* 0x000000e006067890 */ /* 0x000fe2000fffe03f */
[----:B------:R-:W-:Y:S01]  /*6250*/  FADD R54, R54, R55 ;  /* 0x0000003736367221 */ /* 0x000fe20000000000 */
[----:B------:R-:W-:Y:S01]  /*6260*/  FADD R31, R30, R31 ;  /* 0x0000001f1e1f7221 */ /* 0x000fe20000000000 */
[----:B------:R-:W-:Y:S01]  /*6270*/  LEA R23, R6, R13, 0x3 ;  /* 0x0000000d06177211 */ /* 0x000fe200078e18ff */
[----:B------:R-:W-:Y:S01]  /*6280*/  @!P5 FMUL R34, R34, 0.5 ;  /* 0x3f0000002222d820 */ /* 0x000fe20000400000 */
[----:B------:R-:W-:Y:S01]  /*6290*/  FADD R59, R54, R59 ;  /* 0x0000003b363b7221 */ /* 0x000fe20000000000 */
[----:B---3--:R-:W-:Y:S01]  /*62a0*/  @!P6 FMUL R33, R33, R33 ;  /* 0x000000212121e220 */ /* 0x008fe20000400000 */
[----:B------:R-:W-:Y:S01]  /*62b0*/  FSETP.GEU.AND P6, PT, R78, -126, PT ;  /* 0xc2fc00004e00780b */ /* 0x000fe20003fce000 */
[----:B------:R-:W-:Y:S01]  /*62c0*/  FADD R31, R31, R36 ;  /* 0x000000241f1f7221 */ /* 0x000fe20000000000 */
[----:B------:R-:W-:Y:S01]  /*62d0*/  FADD R59, R59, R60 ;  /* 0x0000003c3b3b7221 */ /* 0x000fe20000000000 */
[----:B------:R-:W1:Y:S01]  /*62e0*/  MUFU.EX2 R34, R34 ;  /* 0x0000002200227308 */ /* 0x000e620000000800 */
[----:B------:R-:W-:Y:S01]  /*62f0*/  F2FP.F16.F32.PACK_AB R50, R33, R32 ;  /* 0x000000202132723e */ /* 0x000fe200000000ff */
[----:B------:R-:W-:Y:S01]  /*6300*/  @!P4 FMUL R35, R35, 0.5 ;  /* 0x3f0000002323c820 */ /* 0x000fe20000400000 */
[----:B------:R-:W-:Y:S01]  /*6310*/  FADD R62, R59, R62 ;  /* 0x0000003e3b3e7221 */ /* 0x000fe20000000000 */
[----:B------:R-:W-:Y:S01]  /*6320*/  FADD R32, R31, R32 ;  /* 0x000000201f207221 */ /* 0x000fe20000000000 */
[----:B------:R-:W-:Y:S01]  /*6330*/  VIADD R6, R6, 0x1 ;  /* 0x0000000106067836 */ /* 0x000fe20000000000 */
[----:B------:R-:W-:Y:S01]  /*6340*/  PRMT R23, RZ, 0x654, R23 ;  /* 0x00000654ff177816 */ /* 0x000fe20000000017 */
[----:B------:R-:W-:Y:S01]  /*6350*/  FADD R63, R62, R63 ;  /* 0x0000003f3e3f7221 */ /* 0x000fe20000000000 */
[----:B------:R-:W2:Y:S01]  /*6360*/  MUFU.EX2 R35, R35 ;  /* 0x0000002300237308 */ /* 0x000ea20000000800 */
[----:B------:R-:W-:Y:S01]  /*6370*/  FADD R32, R32, R33 ;  /* 0x0000002120207221 */ /* 0x000fe20000000000 */
[----:B------:R-:W-:Y:S01]  /*6380*/  @!P6 FMUL R78, R78, 0.5 ;  /* 0x3f0000004e4ee820 */ /* 0x000fe20000400000 */
[----:B------:R-:W-:Y:S01]  /*6390*/  FADD R24, R63, R24 ;  /* 0x000000183f187221 */ /* 0x000fe20000000000 */
[----:B------:R-:W-:-:S03]  /*63a0*/  ISETP.NE.AND P3, PT, R6, 0x4, PT ;  /* 0x000000040600780c */ /* 0x000fc60003f65270 */
[----:B------:R-:W-:Y:S01]  /*63b0*/  FADD R24, R24, R27 ;  /* 0x0000001b18187221 */ /* 0x000fe20000000000 */
[----:B------:R-:W3:Y:S01]  /*63c0*/  MUFU.EX2 R15, R78 ;  /* 0x0000004e000f7308 */ /* 0x000ee20000000800 */
[----:B-1----:R-:W-:Y:S01]  /*63d0*/  @!P5 FMUL R34, R34, R34 ;  /* 0x000000222222d220 */ /* 0x002fe20000400000 */
[----:B------:R-:W-:Y:S01]  /*63e0*/  FSETP.GEU.AND P5, PT, R79, -126, PT ;  /* 0xc2fc00004f00780b */ /* 0x000fe20003fae000 */
[----:B------:R-:W-:Y:S01]  /*63f0*/  FADD R37, R24, R37 ;  /* 0x0000002518257221 */ /* 0x000fe20000000000 */
[----:B------:R-:W-:-:S03]  /*6400*/  SEL R6, R6, RZ, P3 ;  /* 0x000000ff06067207 */ /* 0x000fc60001800000 */
[----:B------:R-:W-:Y:S01]  /*6410*/  FADD R37, R37, R26 ;  /* 0x0000001a25257221 */ /* 0x000fe20000000000 */
[----:B------:R-:W-:Y:S02]  /*6420*/  WARPGROUP.DEPBAR.LE gsb0, 0x0 ;  /* 0x00008000000079c5 */ /* 0x000fe40000010000 */
[----:B--2---:R-:W-:Y:S01]  /*6430*/  @!P4 FMUL R35, R35, R35 ;  /* 0x000000232323c220 */ /* 0x004fe20000400000 */
[----:B------:R-:W-:Y:S01]  /*6440*/  FSETP.GEU.AND P4, PT, R21, -126, PT ;  /* 0xc2fc00001500780b */ /* 0x000fe20003f8e000 */
[----:B------:R-:W-:-:S03]  /*6450*/  WARPGROUP.ARRIVE ;  /* 0x00000000000079c5 */ /* 0x000fc60000000000 */
[----:B------:R-:W-:Y:S01]  /*6460*/  @!P5 FMUL R79, R79, 0.5 ;  /* 0x3f0000004f4fd820 */ /* 0x000fe20000400000 */
[----:B------:R-:W-:Y:S01]  /*6470*/  F2FP.F16.F32.PACK_AB R49, R35, R34 ;  /* 0x000000222331723e */ /* 0x000fe200000000ff */
[----:B---3--:R-:W-:Y:S01]  /*6480*/  @!P6 FMUL R15, R15, R15 ;  /* 0x0000000f0f0fe220 */ /* 0x008fe20000400000 */
[----:B------:R-:W-:Y:S01]  /*6490*/  FSETP.GEU.AND P6, PT, R22, -126, PT ;  /* 0xc2fc00001600780b */ /* 0x000fe20003fce000 */
[----:B------:R-:W1:Y:S01]  /*64a0*/  MUFU.EX2 R14, R79 ;  /* 0x0000004f000e7308 */ /* 0x000e620000000800 */
[----:B------:R-:W-:Y:S01]  /*64b0*/  HGMMA.64x16x16.F32 R88, R40, gdesc[UR8].tnspB, R88, gsb0 ;  /* 0x4020000828587df0 */ /* 0x000fe20008000858 */
[----:B------:R-:W-:Y:S01]  /*64c0*/  UMOV UR10, UR8 ;  /* 0x00000008000a7c82 */ /* 0x000fe20008000000 */
[----:B------:R-:W-:Y:S01]  /*64d0*/  UMOV UR11, 0xc0000010 ;  /* 0xc0000010000b7882 */ /* 0x000fe20000000000 */
[----:B------:R-:W-:Y:S01]  /*64e0*/  FADD R34, R37, R34 ;  /* 0x0000002225227221 */ /* 0x000fe20000000000 */
[----:B------:R-:W-:-:S03]  /*64f0*/  @!P4 FMUL R21, R21, 0.5 ;  /* 0x3f0000001515c820 */ /* 0x000fc60000400000 */
[----:B------:R-:W-:-:S03]  /*6500*/  FADD R34, R34, R35 ;  /* 0x0000002322227221 */ /* 0x000fc60000000000 */
[----:B------:R-:W2:Y:S01]  /*6510*/  MUFU.EX2 R21, R21 ;  /* 0x0000001500157308 */ /* 0x000ea20000000800 */
[----:B------:R-:W-:Y:S01]  /*6520*/  @!P6 FMUL R22, R22, 0.5 ;  /* 0x3f0000001616e820 */ /* 0x000fe20000400000 */
[----:B-1----:R-:W-:Y:S01]  /*6530*/  @!P5 FMUL R14, R14, R14 ;  /* 0x0000000e0e0ed220 */ /* 0x002fe20000400000 */
[----:B------:R-:W-:-:S05]  /*6540*/  FSETP.GEU.AND P5, PT, R38, -126, PT ;  /* 0xc2fc00002600780b */ /* 0x000fca0003fae000 */
[----:B------:R-:W1:Y:S01]  /*6550*/  MUFU.EX2 R22, R22 ;  /* 0x0000001600167308 */ /* 0x000e620000000800 */
[----:B------:R-:W-:Y:S01]  /*6560*/  F2FP.F16.F32.PACK_AB R51, R14, R15 ;  /* 0x0000000f0e33723e */ /* 0x000fe200000000ff */
[----:B------:R-:W-:-:S04]  /*6570*/  FADD R15, R34, R15 ;  /* 0x0000000f220f7221 */ /* 0x000fc80000000000 */
[----:B------:R-:W-:Y:S01]  /*6580*/  FADD R15, R15, R14 ;  /* 0x0000000e0f0f7221 */ /* 0x000fe20000000000 */
[----:B--2---:R-:W-:Y:S01]  /*6590*/  @!P4 FMUL R21, R21, R21 ;  /* 0x000000151515c220 */ /* 0x004fe20000400000 */
[----:B------:R-:W-:Y:S01]  /*65a0*/  FSETP.GEU.AND P4, PT, R39, -126, PT ;  /* 0xc2fc00002700780b */ /* 0x000fe20003f8e000 */
[----:B------:R-:W-:Y:S01]  /*65b0*/  @!P5 FMUL R38, R38, 0.5 ;  /* 0x3f0000002626d820 */ /* 0x000fe20000400000 */
[----:B-1----:R-:W-:Y:S01]  /*65c0*/  @!P6 FMUL R22, R22, R22 ;  /* 0x000000161616e220 */ /* 0x002fe20000400000 */
[----:B------:R-:W-:-:S04]  /*65d0*/  FSETP.GEU.AND P6, PT, R82, -126, PT ;  /* 0xc2fc00005200780b */ /* 0x000fc80003fce000 */
[----:B------:R-:W1:Y:S01]  /*65e0*/  MUFU.EX2 R38, R38 ;  /* 0x0000002600267308 */ /* 0x000e620000000800 */
[----:B------:R-:W-:-:S05]  /*65f0*/  F2FP.F16.F32.PACK_AB R52, R22, R21 ;  /* 0x000000151634723e */ /* 0x000fca00000000ff */
[----:B------:R-:W-:Y:S01]  /*6600*/  @!P4 FMUL R39, R39, 0.5 ;  /* 0x3f0000002727c820 */ /* 0x000fe20000400000 */
[----:B------:R-:W-:Y:S02]  /*6610*/  WARPGROUP.DEPBAR.LE gsb0, 0x0 ;  /* 0x00008000000079c5 */ /* 0x000fe40000010000 */
[----:B------:R-:W-:Y:S01]  /*6620*/  WARPGROUP.ARRIVE ;  /* 0x00000000000079c5 */ /* 0x000fe20000000000 */
[----:B------:R-:W-:Y:S02]  /*6630*/  FADD R21, R32, R21 ;  /* 0x0000001520157221 */ /* 0x000fe40000000000 */
[----:B------:R-:W2:Y:S01]  /*6640*/  MUFU.EX2 R39, R39 ;  /* 0x0000002700277308 */ /* 0x000ea20000000800 */
[----:B------:R-:W-:Y:S02]  /*6650*/  @!P6 FMUL R82, R82, 0.5 ;  /* 0x3f0000005252e820 */ /* 0x000fe40000400000 */
[----:B------:R-:W-:Y:S01]  /*6660*/  HGMMA.64x16x16.F32 R88, R48, gdesc[UR8].tnspB, R88, gsb0 ;  /* 0x4020000830587df0 */ /* 0x000fe20008000858 */
[----:B------:R-:W-:Y:S01]  /*6670*/  FADD R22, R21, R22 ;  /* 0x0000001615167221 */ /* 0x000fe20000000000 */
[----:B-1----:R-:W-:-:S03]  /*6680*/  @!P5 FMUL R38, R38, R38 ;  /* 0x000000262626d220 */ /* 0x002fc60000400000 */
[----:B------:R-:W1:Y:S01]  /*6690*/  MUFU.EX2 R82, R82 ;  /* 0x0000005200527308 */ /* 0x000e620000000800 */
[----:B------:R-:W-:Y:S01]  /*66a0*/  FSETP.GEU.AND P5, PT, R83, -126, PT ;  /* 0xc2fc00005300780b */ /* 0x000fe20003fae000 */
[----:B--2---:R-:W-:Y:S01]  /*66b0*/  @!P4 FMUL R39, R39, R39 ;  /* 0x000000272727c220 */ /* 0x004fe20000400000 */
[----:B------:R-:W-:-:S11]  /*66c0*/  FSETP.GEU.AND P4, PT, R87, -126, PT ;  /* 0xc2fc00005700780b */ /* 0x000fd60003f8e000 */
[----:B------:R-:W-:Y:S01]  /*66d0*/  @!P5 FMUL R83, R83, 0.5 ;  /* 0x3f0000005353d820 */ /* 0x000fe20000400000 */
[----:B------:R-:W-:Y:S01]  /*66e0*/  F2FP.F16.F32.PACK_AB R54, R38, R39 ;  /* 0x000000272636723e */ /* 0x000fe200000000ff */
[----:B-1----:R-:W-:Y:S01]  /*66f0*/  @!P6 FMUL R82, R82, R82 ;  /* 0x000000525252e220 */ /* 0x002fe20000400000 */
[----:B------:R-:W-:-:S03]  /*6700*/  FSETP.GEU.AND P6, PT, R86, -126, PT ;  /* 0xc2fc00005600780b */ /* 0x000fc60003fce000 */
[----:B------:R-:W1:Y:S01]  /*6710*/  MUFU.EX2 R83, R83 ;  /* 0x0000005300537308 */ /* 0x000e620000000800 */
[----:B------:R-:W-:Y:S01]  /*6720*/  FADD R15, R15, R82 ;  /* 0x000000520f0f7221 */ /* 0x000fe20000000000 */
[----:B------:R-:W-:-:S06]  /*6730*/  @!P4 FMUL R87, R87, 0.5 ;  /* 0x3f0000005757c820 */ /* 0x000fcc0000400000 */
[----:B------:R-:W2:Y:S02]  /*6740*/  MUFU.EX2 R87, R87 ;  /* 0x0000005700577308 */ /* 0x000ea40000000800 */
[----:B------:R-:W-:-:S06]  /*6750*/  @!P6 FMUL R86, R86, 0.5 ;  /* 0x3f0000005656e820 */ /* 0x000fcc0000400000 */
[----:B------:R-:W3:Y:S01]  /*6760*/  MUFU.EX2 R86, R86 ;  /* 0x0000005600567308 */ /* 0x000ee20000000800 */
[----:B-1----:R-:W-:Y:S01]  /*6770*/  @!P5 FMUL R83, R83, R83 ;  /* 0x000000535353d220 */ /* 0x002fe20000400000 */
[----:B------:R-:W-:-:S04]  /*6780*/  WARPGROUP.DEPBAR.LE gsb0, 0x0 ;  /* 0x00008000000079c5 */ /* 0x000fc80000010000 */
[----:B------:R-:W-:Y:S01]  /*6790*/  F2FP.F16.F32.PACK_AB R53, R83, R82 ;  /* 0x000000525335723e */ /* 0x000fe200000000ff */
[----:B------:R-:W-:Y:S01]  /*67a0*/  FADD R83, R15, R83 ;  /* 0x000000530f537221 */ /* 0x000fe20000000000 */
[----:B------:R-:W-:Y:S01]  /*67b0*/  FADD R15, R22, R39 ;  /* 0x00000027160f7221 */ /* 0x000fe20000000000 */
[----:B--2---:R-:W-:Y:S01]  /*67c0*/  @!P4 FMUL R87, R87, R87 ;  /* 0x000000575757c220 */ /* 0x004fe20000400000 */
[----:B------:R-:W-:Y:S02]  /*67d0*/  ISETP.NE.AND P4, PT, R17, 0x4, PT ;  /* 0x000000041100780c */ /* 0x000fe40003f85270 */
[----:B------:R-:W-:Y:S02]  /*67e0*/  FADD R15, R15, R38 ;  /* 0x000000260f0f7221 */ /* 0x000fe40000000000 */
[----:B------:R-:W-:Y:S02]  /*67f0*/  SEL R14, RZ, 0x1, P4 ;  /* 0x00000001ff0e7807 */ /* 0x000fe40002000000 */
[----:B------:R-:W-:Y:S01]  /*6800*/  SEL R17, R17, RZ, P4 ;  /* 0x000000ff11117207 */ /* 0x000fe20002000000 */
[----:B---3--:R-:W-:Y:S01]  /*6810*/  @!P6 FMUL R86, R86, R86 ;  /* 0x000000565656e220 */ /* 0x008fe20000400000 */
[----:B------:R-:W-:-:S03]  /*6820*/  LOP3.LUT R3, R3, R14, RZ, 0x3c, !PT ;  /* 0x0000000e03037212 */ /* 0x000fc600078e3cff */
[----:B------:R-:W-:Y:S01]  /*6830*/  FADD R83, R83, R86 ;  /* 0x0000005653537221 */ /* 0x000fe20000000000 */
[----:B------:R-:W-:-:S03]  /*6840*/  F2FP.F16.F32.PACK_AB R55, R87, R86 ;  /* 0x000000565737723e */ /* 0x000fc600000000ff */
[----:B------:R-:W-:Y:S01]  /*6850*/  FADD R14, R83, R87 ;  /* 0x00000057530e7221 */ /* 0x000fe20000000000 */
[----:B------:R-:W-:-:S06]  /*6860*/  WARPGROUP.ARRIVE ;  /* 0x00000000000079c5 */ /* 0x000fcc0000000000 */
[----:B------:R-:W-:Y:S03]  /*6870*/  HGMMA.64x16x16.F32 R88, R52, gdesc[UR4].tnspB, R88, gsb0 ;  /* 0x4020000434587df0 */ /* 0x000fe60008000858 */
[----:B------:R-:W-:Y:S02]  /*6880*/  WARPGROUP.DEPBAR.LE gsb0, 0x0 ;  /* 0x00008000000079c5 */ /* 0x000fe40000010000 */
[----:B------:R1:W-:Y:S01]  /*6890*/  SYNCS.ARRIVE.TRANS64.RED.A1T0 RZ, [R23+URZ], RZ ;  /* 0x000000ff17ff79a7 */ /* 0x0003e2000810043f */
[----:B------:R-:W-:Y:S05]  /*68a0*/  @P2 BRA `(.L_x_31) ;  /* 0x0000000000a02947 */ /* 0x000fea0003800000 */
[----:B------:R-:W-:Y:S01]  /*68b0*/  ISETP.LT.OR P2, PT, R7, 0x1, !P0 ;  /* 0x000000010700780c */ /* 0x000fe20004741670 */
[----:B------:R-:W-:-:S12]  /*68c0*/  BSSY B0, `(.L_x_32) ;  /* 0x0000025000007945 */ /* 0x000fd80003800000 */
[----:B------:R-:W-:Y:S05]  /*68d0*/  @P2 BRA `(.L_x_33) ;  /* 0x00000000008c2947 */ /* 0x000fea0003800000 */
[----:B------:R-:W-:Y:S01]  /*68e0*/  ISETP.NE.AND P3, PT, R10, RZ, PT ;  /* 0x000000ff0a00720c */ /* 0x000fe20003f65270 */
[----:B------:R-:W-:Y:S01]  /*68f0*/  IMAD R21, R5, 0x8, R2 ;  /* 0x0000000805157824 */ /* 0x000fe200078e0202 */
[----:B------:R-:W-:-:S11]  /*6900*/  SHF.L.U32 R22, R4, 0x1f, RZ ;  /* 0x0000001f04167819 */ /* 0x000fd600000006ff */
.L_x_34:
[----:B--2---:R2:W3:Y:S02]  /*6910*/  SYNCS.PHASECHK.TRANS64.TRYWAIT P2, [R21+URZ+0x4820], R22 ;  /* 0x00482016150075a7 */ /* 0x0044e4000804017f */
[----:B---3--:R-:W-:Y:S05]  /*6920*/  @!P2 NANOSLEEP.SYNCS 0x989680 ;  /* 0x009896800000a95d */ /* 0x008fea0003900000 */
[----:B------:R-:W3:Y:S02]  /*6930*/  @!P2 SYNCS.PHASECHK.TRANS64 P2, [R21+URZ+0x4820], R22 ;  /* 0x004820161500a5a7 */ /* 0x000ee4000804007f */
[----:B---3--:R-:W-:Y:S05]  /*6940*/  @!P2 BRA `(.L_x_34) ;  /* 0xfffffffc00f0a947 */ /* 0x008fea000383ffff */
[----:B------:R-:W-:Y:S05]  /*6950*/  @P3 BRA `(.L_x_35) ;  /* 0x0000000000143947 */ /* 0x000fea0003800000 */
[----:B------:R-:W-:Y:S01]  /*6960*/  ISETP.NE.AND P2, PT, R18, RZ, PT ;  /* 0x000000ff1200720c */ /* 0x000fe20003f45270 */
[----:B--2---:R-:W-:-:S04]  /*6970*/  IMAD.MOV.U32 R22, RZ, RZ, 0x1000 ;  /* 0x00001000ff167424 */ /* 0x004fc800078e00ff */
[----:B------:R3:W-:Y:S08]  /*6980*/  SYNCS.ARRIVE.TRANS64 RZ, [R21+URZ+0x4800], R22 ;  /* 0x0048001615ff79a7 */ /* 0x0007f0000800003f */
[----:B------:R-:W-:Y:S05]  /*6990*/  @!P2 BRA `(.L_x_35) ;  /* 0x000000000004a947 */ /* 0x000fea0003800000 */
[----:B------:R-:W-:Y:S01]  /*69a0*/  BPT.TRAP 0x1 ;  /* 0x000000040000795c */ /* 0x000fe20000300000 */
.L_x_35:
[----:B--23--:R-:W-:Y:S01]  /*69b0*/  IMAD R22, R5, 0x1000, R2 ;  /* 0x0000100005167824 */ /* 0x00cfe200078e0202 */
        /* <DEDUP_REMOVED lines=8> */
[----:B------:R-:W-:Y:S01]  /*6a40*/  UMOV UR10, URZ ;  /* 0x0000003f000a7c82 */ /* 0x000fe20008000000 */
[----:B------:R-:W-:Y:S01]  /*6a50*/  UMOV UR12, UR36 ;  /* 0x00000024000c7c82 */ /* 0x000fe20008000000 */
[----:B------:R-:W-:Y:S01]  /*6a60*/  UMOV UR13, UR37 ;  /* 0x00000025000d7c82 */ /* 0x000fe20008000000 */
[----:B------:R-:W-:Y:S01]  /*6a70*/  ISETP.NE.AND P2, PT, R5, 0x4, PT ;  /* 0x000000040500780c */ /* 0x000fe20003f45270 */
[----:B------:R-:W-:Y:S01]  /*6a80*/  VIADD R8, R8, 0x1 ;  /* 0x0000000108087836 */ /* 0x000fe20000000000 */
[----:B------:R-:W-:-:S02]  /*6a90*/  USHF.L.U32 UR11, UR11, 0x7, URZ ;  /* 0x000000070b0b7899 */ /* 0x000fc4000800063f */
[----:B------:R-:W-:Y:S01]  /*6aa0*/  UIADD3 UR9, UR9, 0x4800, URZ ;  /* 0x0000480009097890 */ /* 0x000fe2000fffe03f */
[----:B------:R-:W-:Y:S01]  /*6ab0*/  SEL R21, RZ, 0x1, P2 ;  /* 0x00000001ff157807 */ /* 0x000fe20001000000 */
[----:B------:R-:W-:Y:S01]  /*6ac0*/  UIADD3 UR8, UR8, 0x800, URZ ;  /* 0x0000080008087890 */ /* 0x000fe2000fffe03f */
[----:B------:R-:W-:Y:S02]  /*6ad0*/  SEL R5, R5, RZ, P2 ;  /* 0x000000ff05057207 */ /* 0x000fe40001000000 */
[----:B------:R-:W-:-:S06]  /*6ae0*/  LOP3.LUT R4, R4, R21, RZ, 0x3c, !PT ;  /* 0x0000001504047212 */ /* 0x000fcc00078e3cff */
[----:B------:R2:W-:Y:S02]  /*6af0*/  UTMALDG.4D [UR8], [UR6], desc[UR18] ;  /* 0x00001208060075b4 */ /* 0x0005e40008019000 */
[----:B--2---:R-:W-:Y:S01]  /*6b00*/  NOP ;  /* 0x0000000000007918 */ /* 0x004fe20000000000 */
.L_x_33:
[----:B------:R-:W-:Y:S05]  /*6b10*/  BSYNC B0 ;  /* 0x0000000000007941 */ /* 0x000fea0003800000 */
.L_x_32:
[----:B------:R-:W-:-:S07]  /*6b20*/  VIADD R7, R7, 0xffffffff ;  /* 0xffffffff07077836 */ /* 0x000fce0000000000 */
.L_x_31:
[----:B------:R-:W-:Y:S02]  /*6b30*/  VIADD R12, R12, 0x80 ;  /* 0x000000800c0c7836 */ /* 0x000fe40000000000 */
[----:B-1----:R-:W-:Y:S02]  /*6b40*/  IMAD.MOV.U32 R23, RZ, RZ, R16 ;  /* 0x000000ffff177224 */ /* 0x002fe400078e0010 */
[----:B------:R-:W-:Y:S01]  /*6b50*/  IMAD.MOV.U32 R21, RZ, RZ, R19 ;  /* 0x000000ffff157224 */ /* 0x000fe200078e0013 */
[----:B------:R-:W-:Y:S06]  /*6b60*/  @P1 BRA `(.L_x_36) ;  /* 0xffffffd400381947 */ /* 0x000fec000383ffff */
[----:B------:R-:W-:-:S07]  /*6b70*/  MOV R18, R20 ;  /* 0x0000001400127202 */ /* 0x000fce0000000f00 */
.L_x_24:
[----:B------:R-:W-:-:S13]  /*6b80*/  ISETP.GE.AND P1, PT, R18, 0x1, PT ;  /* 0x000000011200780c */ /* 0x000fda0003f26270 */
[----:B------:R-:W-:Y:S05]  /*6b90*/  @!P1 BRA `(.L_x_37) ;  /* 0x00000034009c9947 */ /* 0x000fea0003800000 */
[----:B-1----:R-:W1:Y:S01]  /*6ba0*/  S2R R20, SR_TID.X ;  /* 0x0000000000147919 */ /* 0x002e620000002100 */
[----:B------:R-:W-:Y:S02]  /*6bb0*/  IMAD.MOV.U32 R22, RZ, RZ, R16 ;  /* 0x000000ffff167224 */ /* 0x000fe400078e0010 */
[----:B------:R-:W-:Y:S01]  /*6bc0*/  IMAD.MOV.U32 R21, RZ, RZ, R19 ;  /* 0x000000ffff157224 */ /* 0x000fe200078e0013 */
[----:B-1----:R-:W-:-:S07]  /*6bd0*/  LOP3.LUT R20, R20, 0x1f, RZ, 0xc0, !PT ;  /* 0x0000001f14147812 */ /* 0x002fce00078ec0ff */
.L_x_51:
[----:B------:R-:W-:Y:S01]  /*6be0*/  IMAD R19, R17, 0x8, R2 ;  /* 0x0000000811137824 */ /* 0x000fe200078e0202 */
[----:B------:R-:W-:-:S07]  /*6bf0*/  SHF.L.U32 R16, R3, 0x1f, RZ ;  /* 0x0000001f03107819 */ /* 0x000fce00000006ff */
.L_x_38:
[----:B-1----:R1:W2:Y:S02]  /*6c00*/  SYNCS.PHASECHK.TRANS64.TRYWAIT P1, [R19+URZ+0x4800], R16 ;  /* 0x00480010130075a7 */ /* 0x0022a4000802017f */
[----:B--2---:R-:W-:Y:S05]  /*6c10*/  @!P1 NANOSLEEP.SYNCS 0x989680 ;  /* 0x009896800000995d */ /* 0x004fea0003900000 */
[----:B------:R-:W2:Y:S02]  /*6c20*/  @!P1 SYNCS.PHASECHK.TRANS64 P1, [R19+URZ+0x4800], R16 ;  /* 0x00480010130095a7 */ /* 0x000ea4000802007f */
[----:B--2---:R-:W-:Y:S05]  /*6c30*/  @!P1 BRA `(.L_x_38) ;  /* 0xfffffffc00f09947 */ /* 0x004fea000383ffff */
[----:B------:R-:W-:Y:S05]  /*6c40*/  WARPSYNC.ALL ;  /* 0x0000000000007948 */ /* 0x000fea0003800000 */
[----:B------:R-:W-:Y:S01]  /*6c50*/  IMAD.MOV.U32 R25, RZ, RZ, -0x3ffffff0 ;  /* 0xc0000010ff197424 */ /* 0x000fe200078e00ff */
[----:B------:R-:W-:Y:S02]  /*6c60*/  LEA R24, R17, UR14, 0x8 ;  /* 0x0000000e11187c11 */ /* 0x000fe4000f8e40ff */
[----:B------:R-:W-:Y:S02]  /*6c70*/  ISETP.NE.AND P1, PT, R9, RZ, PT ;  /* 0x000000ff0900720c */ /* 0x000fe40003f25270 */
[----:B------:R-:W-:-:S02]  /*6c80*/  R2UR UR6, R24 ;  /* 0x00000000180672ca */ /* 0x000fc400000e0000 */
[----:B------:R-:W-:Y:S02]  /*6c90*/  R2UR UR7, R25 ;  /* 0x00000000190772ca */ /* 0x000fe400000e0000 */
[----:B------:R-:W-:-:S11]  /*6ca0*/  WARPGROUP.ARRIVE ;  /* 0x00000000000079c5 */ /* 0x000fd60000000000 */
[----:B------:R-:W-:Y:S03]  /*6cb0*/  HGMMA.64x128x16.F32 R24, gdesc[UR4], RZ, !UPT, gsb0 ;  /* 0x01e00000041879f0 */ /* 0x000fe6000c0008ff */
[----:B------:R-:W-:Y:S02]  /*6cc0*/  WARPGROUP.DEPBAR.LE gsb0, 0x0 ;  /* 0x00008000000079c5 */ /* 0x000fe40000010000 */
[----:B------:R-:W-:Y:S05]  /*6cd0*/  @P1 BRA `(.L_x_39) ;  /* 0x0000000000a01947 */ /* 0x000fea0003800000 */
[----:B------:R-:W-:Y:S01]  /*6ce0*/  ISETP.LT.OR P2, PT, R7, 0x1, !P0 ;  /* 0x000000010700780c */ /* 0x000fe20004741670 */
[----:B------:R-:W-:-:S12]  /*6cf0*/  BSSY B0, `(.L_x_40) ;  /* 0x0000025000007945 */ /* 0x000fd80003800000 */
[----:B------:R-:W-:Y:S05]  /*6d00*/  @P2 BRA `(.L_x_41) ;  /* 0x00000000008c2947 */ /* 0x000fea0003800000 */
[----:B------:R-:W-:Y:S01]  /*6d10*/  ISETP.NE.AND P3, PT, R10, RZ, PT ;  /* 0x000000ff0a00720c */ /* 0x000fe20003f65270 */
[----:B-1----:R-:W-:Y:S01]  /*6d20*/  IMAD R16, R5, 0x8, R2 ;  /* 0x0000000805107824 */ /* 0x002fe200078e0202 */
[----:B------:R-:W-:-:S11]  /*6d30*/  SHF.L.U32 R19, R4, 0x1f, RZ ;  /* 0x0000001f04137819 */ /* 0x000fd600000006ff */
.L_x_42:
[----:B-1----:R1:W2:Y:S02]  /*6d40*/  SYNCS.PHASECHK.TRANS64.TRYWAIT P2, [R16+URZ+0x4820], R19 ;  /* 0x00482013100075a7 */ /* 0x0022a4000804017f */
[----:B--2---:R-:W-:Y:S05]  /*6d50*/  @!P2 NANOSLEEP.SYNCS 0x989680 ;  /* 0x009896800000a95d */ /* 0x004fea0003900000 */
[----:B------:R-:W2:Y:S02]  /*6d60*/  @!P2 SYNCS.PHASECHK.TRANS64 P2, [R16+URZ+0x4820], R19 ;  /* 0x004820131000a5a7 */ /* 0x000ea4000804007f */
[----:B--2---:R-:W-:Y:S05]  /*6d70*/  @!P2 BRA `(.L_x_42) ;  /* 0xfffffffc00f0a947 */ /* 0x004fea000383ffff */
[----:B------:R-:W-:Y:S05]  /*6d80*/  @P3 BRA `(.L_x_43) ;  /* 0x0000000000143947 */ /* 0x000fea0003800000 */
[----:B------:R-:W-:Y:S02]  /*6d90*/  ISETP.NE.AND P2, PT, R20, RZ, PT ;  /* 0x000000ff1400720c */ /* 0x000fe40003f45270 */
[----:B-1----:R-:W-:-:S04]  /*6da0*/  MOV R19, 0x1000 ;  /* 0x0000100000137802 */ /* 0x002fc80000000f00 */
[----:B------:R2:W-:Y:S07]  /*6db0*/  SYNCS.ARRIVE.TRANS64 RZ, [R16+URZ+0x4800], R19 ;  /* 0x0048001310ff79a7 */ /* 0x0005ee000800003f */
[----:B------:R-:W-:Y:S05]  /*6dc0*/  @!P2 BRA `(.L_x_43) ;  /* 0x000000000004a947 */ /* 0x000fea0003800000 */
[----:B------:R-:W-:Y:S01]  /*6dd0*/  BPT.TRAP 0x1 ;  /* 0x000000040000795c */ /* 0x000fe20000300000 */
.L_x_43:
[----:B-12---:R-:W-:Y:S01]  /*6de0*/  IMAD R19, R5, 0x1000, R2 ;  /* 0x0000100005137824 */ /* 0x006fe200078e0202 */
[----:B------:R-:W-:Y:S01]  /*6df0*/  R2UR UR11, R8 ;  /* 0x00000000080b72ca */ /* 0x000fe200000e0000 */
[----:B------:R-:W-:Y:S01]  /*6e00*/  ULDC.64 UR6, c[0x0][0x198] ;  /* 0x0000660000067ab9 */ /* 0x000fe20000000a00 */
[----:B------:R-:W-:Y:S01]  /*6e10*/  R2UR UR9, R16 ;  /* 0x00000000100972ca */ /* 0x000fe200000e0000 */
[----:B------:R-:W-:Y:S01]  /*6e20*/  UIADD3 UR6, UP0, UR6, 0x1f0, URZ ;  /* 0x000001f006067890 */ /* 0x000fe2000ff1e03f */
[----:B------:R-:W-:Y:S01]  /*6e30*/  R2UR UR8, R19 ;  /* 0x00000000130872ca */ /* 0x000fe200000e0000 */
[----:B------:R-:W-:Y:S01]  /*6e40*/  UMOV UR18, 0x0 ;  /* 0x0000000000127882 */ /* 0x000fe20000000000 */
[----:B------:R-:W-:Y:S01]  /*6e50*/  UMOV UR19, 0x10000000 ;  /* 0x1000000000137882 */ /* 0x000fe20000000000 */
[----:B------:R-:W-:Y:S01]  /*6e60*/  UIADD3.X UR7, URZ, UR7, URZ, UP0, !UPT ;  /* 0x000000073f077290 */ /* 0x000fe200087fe43f */
[----:B------:R-:W-:Y:S01]  /*6e70*/  VIADD R5, R5, 0x1 ;  /* 0x0000000105057836 */ /* 0x000fe20000000000 */
[----:B------:R-:W-:Y:S01]  /*6e80*/  UMOV UR10, URZ ;  /* 0x0000003f000a7c82 */ /* 0x000fe20008000000 */
[----:B------:R-:W-:Y:S01]  /*6e90*/  UMOV UR12, UR36 ;  /* 0x00000024000c7c82 */ /* 0x000fe20008000000 */
[----:B------:R-:W-:-:S02]  /*6ea0*/  UMOV UR13, UR37 ;  /* 0x00000025000d7c82 */ /* 0x000fc40008000000 */
[----:B------:R-:W-:Y:S01]  /*6eb0*/  USHF.L.U32 UR11, UR11, 0x7, URZ ;  /* 0x000000070b0b7899 */ /* 0x000fe2000800063f */
[C---:B------:R-:W-:Y:S01]  /*6ec0*/  ISETP.NE.AND P2, PT, R5.reuse, 0x4, PT ;  /* 0x000000040500780c */ /* 0x040fe20003f45270 */
[----:B------:R-:W-:Y:S02]  /*6ed0*/  UIADD3 UR9, UR9, 0x4800, URZ ;  /* 0x0000480009097890 */ /* 0x000fe4000fffe03f */
[----:B------:R-:W-:Y:S01]  /*6ee0*/  UIADD3 UR8, UR8, 0x800, URZ ;  /* 0x0000080008087890 */ /* 0x000fe2000fffe03f */
[----:B------:R-:W-:Y:S02]  /*6ef0*/  SEL R19, RZ, 0x1, P2 ;  /* 0x00000001ff137807 */ /* 0x000fe40001000000 */
[----:B------:R-:W-:Y:S02]  /*6f00*/  SEL R5, R5, RZ, P2 ;  /* 0x000000ff05057207 */ /* 0x000fe40001000000 */
[----:B------:R-:W-:-:S04]  /*6f10*/  LOP3.LUT R4, R4, R19, RZ, 0x3c, !PT ;  /* 0x0000001304047212 */ /* 0x000fc800078e3cff */
[----:B------:R2:W-:Y:S02]  /*6f20*/  UTMALDG.4D [UR8], [UR6], desc[UR18] ;  /* 0x00001208060075b4 */ /* 0x0005e40008019000 */
[----:B--2---:R-:W-:Y:S01]  /*6f30*/  NOP ;  /* 0x0000000000007918 */ /* 0x004fe20000000000 */
.L_x_41:
[----:B------:R-:W-:Y:S05]  /*6f40*/  BSYNC B0 ;  /* 0x0000000000007941 */ /* 0x000fea0003800000 */
.L_x_40:
[----:B------:R-:W-:-:S07]  /*6f50*/  VIADD R7, R7, 0xffffffff ;  /* 0xffffffff07077836 */ /* 0x000fce0000000000 */
.L_x_39:
[C---:B-1----:R-:W-:Y:S01]  /*6f60*/  VIADD R16, R12.reuse, 0x1 ;  /* 0x000000010c107836 */ /* 0x042fe20000000000 */
[----:B------:R-:W-:Y:S05]  /*6f70*/  WARPSYNC.ALL ;  /* 0x0000000000007948 */ /* 0x000fea0003800000 */
[----:B------:R-:W-:Y:S01]  /*6f80*/  VIADD R19, R12, 0x8 ;  /* 0x000000080c137836 */ /* 0x000fe20000000000 */
[-C--:B------:R-:W-:Y:S01]  /*6f90*/  ISETP.GE.AND P3, PT, R0, R16.reuse, PT ;  /* 0x000000100000720c */ /* 0x080fe20003f66270 */
[----:B------:R-:W-:Y:S01]  /*6fa0*/  ULDC UR6, c[0x0][0x604] ;  /* 0x0001810000067ab9 */ /* 0x000fe20000000800 */
[----:B------:R-:W-:Y:S01]  /*6fb0*/  ISETP.GE.AND P4, PT, R11, R16, PT ;  /* 0x000000100b00720c */ /* 0x000fe20003f86270 */
[----:B------:R-:W-:Y:S01]  /*6fc0*/  VIADD R17, R17, 0x1 ;  /* 0x0000000111117836 */ /* 0x000fe20000000000 */
[----:B------:R-:W-:Y:S01]  /*6fd0*/  IADD3 R16, R12, 0x9, RZ ;  /* 0x000000090c107810 */ /* 0x000fe20007ffe0ff */
[----:B------:R-:W-:Y:S01]  /*6fe0*/  BSSY B0, `(.L_x_44) ;  /* 0x000010a000007945 */ /* 0x000fe20003800000 */
[----:B------:R-:W-:-:S02]  /*6ff0*/  ISETP.GE.AND P2, PT, R0, R19, PT ;  /* 0x000000130000720c */ /* 0x000fc40003f46270 */
[----:B------:R-:W-:Y:S01]  /*7000*/  ISETP.GE.AND P6, PT, R11, R19, PT ;  /* 0x000000130b00720c */ /* 0x000fe20003fc6270 */
[----:B------:R-:W-:Y:S01]  /*7010*/  VIADD R19, R12, 0x10 ;  /* 0x000000100c137836 */ /* 0x000fe20000000000 */
[----:B------:R-:W-:Y:S02]  /*7020*/  FSEL R25, R25, -INF , P3 ;  /* 0xff80000019197808 */ /* 0x000fe40001800000 */
[-C--:B------:R-:W-:Y:S02]  /*7030*/  ISETP.GE.AND P5, PT, R0, R16.reuse, PT ;  /* 0x000000100000720c */ /* 0x080fe40003fa6270 */
[----:B------:R-:W-:Y:S01]  /*7040*/  ISETP.GE.AND P3, PT, R11, R16, PT ;  /* 0x000000100b00720c */ /* 0x000fe20003f66270 */
[----:B------:R-:W-:Y:S01]  /*7050*/  VIADD R16, R12, 0x11 ;  /* 0x000000110c107836 */ /* 0x000fe20000000000 */
[----:B------:R-:W-:Y:S02]  /*7060*/  FSEL R27, R27, -INF , P4 ;  /* 0xff8000001b1b7808 */ /* 0x000fe40002000000 */
[----:B------:R-:W-:-:S02]  /*7070*/  FSEL R28, R28, -INF , P2 ;  /* 0xff8000001c1c7808 */ /* 0x000fc40001000000 */
[-C--:B------:R-:W-:Y:S02]  /*7080*/  ISETP.GE.AND P4, PT, R0, R19.reuse, PT ;  /* 0x000000130000720c */ /* 0x080fe40003f86270 */
[----:B------:R-:W-:Y:S01]  /*7090*/  ISETP.GE.AND P2, PT, R11, R19, PT ;  /* 0x000000130b00720c */ /* 0x000fe20003f46270 */
[----:B------:R-:W-:Y:S01]  /*70a0*/  VIADD R19, R12, 0x18 ;  /* 0x000000180c137836 */ /* 0x000fe20000000000 */
[----:B------:R-:W-:Y:S02]  /*70b0*/  FSEL R30, R30, -INF , P6 ;  /* 0xff8000001e1e7808 */ /* 0x000fe40003000000 */
[----:B------:R-:W-:Y:S02]  /*70c0*/  FSEL R29, R29, -INF , P5 ;  /* 0xff8000001d1d7808 */ /* 0x000fe40002800000 */
[-C--:B------:R-:W-:Y:S02]  /*70d0*/  ISETP.GE.AND P6, PT, R0, R16.reuse, PT ;  /* 0x000000100000720c */ /* 0x080fe40003fc6270 */
[----:B------:R-:W-:Y:S01]  /*70e0*/  ISETP.GE.AND P5, PT, R11, R16, PT ;  /* 0x000000100b00720c */ /* 0x000fe20003fa6270 */
[----:B------:R-:W-:Y:S01]  /*70f0*/  VIADD R16, R12, 0x19 ;  /* 0x000000190c107836 */ /* 0x000fe20000000000 */
[----:B------:R-:W-:-:S02]  /*7100*/  FSEL R31, R31, -INF , P3 ;  /* 0xff8000001f1f7808 */ /* 0x000fc40001800000 */
[----:B------:R-:W-:Y:S02]  /*7110*/  FSEL R32, R32, -INF , P4 ;  /* 0xff80000020207808 */ /* 0x000fe40002000000 */
[-C--:B------:R-:W-:Y:S02]  /*7120*/  ISETP.GE.AND P3, PT, R0, R19.reuse, PT ;  /* 0x000000130000720c */ /* 0x080fe40003f66270 */
[----:B------:R-:W-:Y:S01]  /*7130*/  ISETP.GE.AND P4, PT, R11, R19, PT ;  /* 0x000000130b00720c */ /* 0x000fe20003f86270 */
[----:B------:R-:W-:Y:S01]  /*7140*/  VIADD R19, R12, 0x20 ;  /* 0x000000200c137836 */ /* 0x000fe20000000000 */
[----:B------:R-:W-:Y:S02]  /*7150*/  FSEL R34, R34, -INF , P2 ;  /* 0xff80000022227808 */ /* 0x000fe40001000000 */
[----:B------:R-:W-:Y:S02]  /*7160*/  FSEL R33, R33, -INF , P6 ;  /* 0xff80000021217808 */ /* 0x000fe40003000000 */
[----:B------:R-:W-:-:S02]  /*7170*/  ISETP.GE.AND P2, PT, R0, R16, PT ;  /* 0x000000100000720c */ /* 0x000fc40003f46270 */
[----:B------:R-:W-:Y:S02]  /*7180*/  ISETP.GE.AND P6, PT, R11, R16, PT ;  /* 0x000000100b00720c */ /* 0x000fe40003fc6270 */
[----:B------:R-:W-:Y:S02]  /*7190*/  IADD3 R16, R12, 0x21, RZ ;  /* 0x000000210c107810 */ /* 0x000fe40007ffe0ff */
        /* <DEDUP_REMOVED lines=38> */
[C---:B------:R-:W-:Y:S01]  /*7400*/  ISETP.GE.AND P5, PT, R11.reuse, R16, PT ;  /* 0x000000100b00720c */ /* 0x040fe20003fa6270 */
[----:B------:R-:W-:Y:S01]  /*7410*/  VIADD R16, R12, 0x41 ;  /* 0x000000410c107836 */ /* 0x000fe20000000000 */
[----:B------:R-:W-:Y:S02]  /*7420*/  FSEL R52, R52, -INF , P4 ;  /* 0xff80000034347808 */ /* 0x000fe40002000000 */
[----:B------:R-:W-:Y:S02]  /*7430*/  ISETP.GE.AND P4, PT, R11, R19, PT ;  /* 0x000000130b00720c */ /* 0x000fe40003f86270 */
[----:B------:R-:W-:-:S02]  /*7440*/  FSEL R54, R54, -INF , P2 ;  /* 0xff80000036367808 */ /* 0x000fc40001000000 */
[C---:B------:R-:W-:Y:S02]  /*7450*/  ISETP.GE.AND P2, PT, R0.reuse, R16, PT ;  /* 0x000000100000720c */ /* 0x040fe40003f46270 */
[----:B------:R-:W-:Y:S02]  /*7460*/  FSEL R51, R51, -INF , P3 ;  /* 0xff80000033337808 */ /* 0x000fe40001800000 */
[----:B------:R-:W-:Y:S01]  /*7470*/  ISETP.GE.AND P3, PT, R0, R19, PT ;  /* 0x000000130000720c */ /* 0x000fe20003f66270 */
[----:B------:R-:W-:Y:S01]  /*7480*/  VIADD R19, R12, 0x48 ;  /* 0x000000480c137836 */ /* 0x000fe20000000000 */
[----:B------:R-:W-:Y:S02]  /*7490*/  FSEL R58, R58, -INF , P4 ;  /* 0xff8000003a3a7808 */ /* 0x000fe40002000000 */
[----:B------:R-:W-:Y:S02]  /*74a0*/  ISETP.GE.AND P4, PT, R0, R12, PT ;  /* 0x0000000c0000720c */ /* 0x000fe40003f86270 */
[----:B------:R-:W-:-:S02]  /*74b0*/  FSEL R57, R57, -INF , P2 ;  /* 0xff80000039397808 */ /* 0x000fc40001000000 */
[----:B------:R-:W-:Y:S02]  /*74c0*/  ISETP.GE.AND P2, PT, R11, R12, PT ;  /* 0x0000000c0b00720c */ /* 0x000fe40003f46270 */
[----:B------:R-:W-:Y:S02]  /*74d0*/  FSEL R55, R55, -INF , P5 ;  /* 0xff80000037377808 */ /* 0x000fe40002800000 */
[----:B------:R-:W-:Y:S02]  /*74e0*/  FSEL R56, R56, -INF , P3 ;  /* 0xff80000038387808 */ /* 0x000fe40001800000 */
[----:B------:R-:W-:Y:S02]  /*74f0*/  FSEL R23, R24, -INF , P4 ;  /* 0xff80000018177808 */ /* 0x000fe40002000000 */
[-C--:B------:R-:W-:Y:S02]  /*7500*/  ISETP.GE.AND P5, PT, R0, R19.reuse, PT ;  /* 0x000000130000720c */ /* 0x080fe40003fa6270 */
[----:B------:R-:W-:Y:S01]  /*7510*/  ISETP.GE.AND P3, PT, R11, R19, PT ;  /* 0x000000130b00720c */ /* 0x000fe20003f66270 */
[----:B------:R-:W-:Y:S01]  /*7520*/  VIADD R19, R12, 0x50 ;  /* 0x000000500c137836 */ /* 0x000fe20000000000 */
[----:B------:R-:W-:-:S02]  /*7530*/  FSEL R26, R26, -INF , P2 ;  /* 0xff8000001a1a7808 */ /* 0x000fc40001000000 */
[----:B------:R-:W-:Y:S02]  /*7540*/  FMNMX R24, R23, R22, !PT ;  /* 0x0000001617187209 */ /* 0x000fe40007800000 */
[----:B------:R-:W-:Y:S02]  /*7550*/  FSEL R60, R60, -INF , P5 ;  /* 0xff8000003c3c7808 */ /* 0x000fe40002800000 */
[----:B------:R-:W-:Y:S02]  /*7560*/  FMNMX R96, R26, R21, !PT ;  /* 0x000000151a607209 */ /* 0x000fe40007800000 */
[-C--:B------:R-:W-:Y:S02]  /*7570*/  ISETP.GE.AND P5, PT, R0, R19.reuse, PT ;  /* 0x000000130000720c */ /* 0x080fe40003fa6270 */
[----:B------:R-:W-:Y:S02]  /*7580*/  ISETP.GE.AND P2, PT, R11, R19, PT ;  /* 0x000000130b00720c */ /* 0x000fe40003f46270 */
        /* <DEDUP_REMOVED lines=18> */
[----:B------:R-:W-:-:S02]  /*76b0*/  FSEL R53, R53, -INF , P6 ;  /* 0xff80000035357808 */ /* 0x000fc40003000000 */
[----:B------:R-:W-:Y:S02]  /*76c0*/  FMNMX R24, R44, R19, !PT ;  /* 0x000000132c187209 */ /* 0x000fe40007800000 */
[----:B------:R-:W-:Y:S01]  /*76d0*/  ISETP.GE.AND P6, PT, R11, R16, PT ;  /* 0x000000100b00720c */ /* 0x000fe20003fc6270 */
[----:B------:R-:W-:Y:S01]  /*76e0*/  VIADD R16, R12, 0x49 ;  /* 0x000000490c107836 */ /* 0x000fe20000000000 */
[----:B------:R-:W-:Y:S02]  /*76f0*/  FMNMX R96, R46, R97, !PT ;  /* 0x000000612e607209 */ /* 0x000fe40007800000 */
[----:B------:R-:W-:Y:S02]  /*7700*/  FMNMX R19, R45, R24, !PT ;  /* 0x000000182d137209 */ /* 0x000fe40007800000 */
[----:B------:R-:W-:Y:S02]  /*7710*/  FSEL R59, R59, -INF , P6 ;  /* 0xff8000003b3b7808 */ /* 0x000fe40003000000 */
[----:B------:R-:W-:-:S02]  /*7720*/  FMNMX R97, R47, R96, !PT ;  /* 0x000000602f617209 */ /* 0x000fc40007800000 */
[-C--:B------:R-:W-:Y:S02]  /*7730*/  ISETP.GE.AND P6, PT, R0, R16.reuse, PT ;  /* 0x000000100000720c */ /* 0x080fe40003fc6270 */
[----:B------:R-:W-:Y:S02]  /*7740*/  ISETP.GE.AND P4, PT, R11, R16, PT ;  /* 0x000000100b00720c */ /* 0x000fe40003f86270 */
[----:B------:R-:W-:Y:S02]  /*7750*/  IADD3 R16, R12, 0x51, RZ ;  /* 0x000000510c107810 */ /* 0x000fe40007ffe0ff */
[----:B------:R-:W-:Y:S02]  /*7760*/  FMNMX R24, R48, R19, !PT ;  /* 0x0000001330187209 */ /* 0x000fe40007800000 */
[----:B------:R-:W-:Y:S02]  /*7770*/  FMNMX R96, R50, R97, !PT ;  /* 0x0000006132607209 */ /* 0x000fe40007800000 */
[----:B------:R-:W-:-:S02]  /*7780*/  FSEL R62, R62, -INF , P3 ;  /* 0xff8000003e3e7808 */ /* 0x000fc40001800000 */
[----:B------:R-:W-:Y:S02]  /*7790*/  FSEL R61, R61, -INF , P6 ;  /* 0xff8000003d3d7808 */ /* 0x000fe40003000000 */
[-C--:B------:R-:W-:Y:S02]  /*77a0*/  ISETP.GE.AND P3, PT, R0, R16.reuse, PT ;  /* 0x000000100000720c */ /* 0x080fe40003f66270 */
[----:B------:R-:W-:Y:S01]  /*77b0*/  ISETP.GE.AND P6, PT, R11, R16, PT ;  /* 0x000000100b00720c */ /* 0x000fe20003fc6270 */
[----:B------:R-:W-:Y:S01]  /*77c0*/  VIADD R16, R12, 0x58 ;  /* 0x000000580c107836 */ /* 0x000fe20000000000 */
[----:B------:R-:W-:Y:S02]  /*77d0*/  FMNMX R19, R49, R24, !PT ;  /* 0x0000001831137209 */ /* 0x000fe40007800000 */
[----:B------:R-:W-:Y:S02]  /*77e0*/  FMNMX R97, R51, R96, !PT ;  /* 0x0000006033617209 */ /* 0x000fe40007800000 */
[----:B------:R-:W-:-:S02]  /*77f0*/  FMNMX R24, R52, R19, !PT ;  /* 0x0000001334187209 */ /* 0x000fc40007800000 */
[----:B------:R-:W-:Y:S02]  /*7800*/  FSEL R63, R63, -INF , P4 ;  /* 0xff8000003f3f7808 */ /* 0x000fe40002000000 */
[----:B------:R-:W-:Y:S02]  /*7810*/  FSEL R64, R64, -INF , P5 ;  /* 0xff80000040407808 */ /* 0x000fe40002800000 */
[-C--:B------:R-:W-:Y:S02]  /*7820*/  ISETP.GE.AND P4, PT, R0, R16.reuse, PT ;  /* 0x000000100000720c */ /* 0x080fe40003f86270 */
[----:B------:R-:W-:Y:S01]  /*7830*/  ISETP.GE.AND P5, PT, R11, R16, PT ;  /* 0x000000100b00720c */ /* 0x000fe20003fa6270 */
[----:B------:R-:W-:Y:S01]  /*7840*/  VIADD R16, R12, 0x59 ;  /* 0x000000590c107836 */ /* 0x000fe20000000000 */
[----:B------:R-:W-:Y:S02]  /*7850*/  FMNMX R96, R54, R97, !PT ;  /* 0x0000006136607209 */ /* 0x000fe40007800000 */
[----:B------:R-:W-:-:S02]  /*7860*/  FMNMX R19, R53, R24, !PT ;  /* 0x0000001835137209 */ /* 0x000fc40007800000 */
[----:B------:R-:W-:Y:S02]  /*7870*/  FMNMX R97, R55, R96, !PT ;  /* 0x0000006037617209 */ /* 0x000fe40007800000 */
[----:B------:R-:W-:Y:S02]  /*7880*/  FSEL R66, R66, -INF , P2 ;  /* 0xff80000042427808 */ /* 0x000fe40001000000 */
[----:B------:R-:W-:Y:S02]  /*7890*/  FSEL R65, R65, -INF , P3 ;  /* 0xff80000041417808 */ /* 0x000fe40001800000 */
[-C--:B------:R-:W-:Y:S02]  /*78a0*/  ISETP.GE.AND P2, PT, R0, R16.reuse, PT ;  /* 0x000000100000720c */ /* 0x080fe40003f46270 */
[----:B------:R-:W-:Y:S01]  /*78b0*/  ISETP.GE.AND P3, PT, R11, R16, PT ;  /* 0x000000100b00720c */ /* 0x000fe20003f66270 */
[----:B------:R-:W-:Y:S01]  /*78c0*/  VIADD R16, R12, 0x60 ;  /* 0x000000600c107836 */ /* 0x000fe20000000000 */
[----:B------:R-:W-:-:S02]  /*78d0*/  FMNMX R24, R56, R19, !PT ;  /* 0x0000001338187209 */ /* 0x000fc40007800000 */
[----:B------:R-:W-:Y:S02]  /*78e0*/  FMNMX R96, R58, R97, !PT ;  /* 0x000000613a607209 */ /* 0x000fe40007800000 */
        /* <DEDUP_REMOVED lines=20> */
[----:B------:R-:W-:-:S02]  /*7a30*/  ISETP.GE.AND P6, PT, R11, R16, PT ;  /* 0x000000100b00720c */ /* 0x000fc40003fc6270 */
[----:B------:R-:W-:Y:S02]  /*7a40*/  FMNMX R96, R66, R97, !PT ;  /* 0x0000006142607209 */ /* 0x000fe40007800000 */
[----:B------:R-:W-:Y:S02]  /*7a50*/  IADD3 R16, R12, 0x69, RZ ;  /* 0x000000690c107810 */ /* 0x000fe40007ffe0ff */
[----:B------:R-:W-:Y:S02]  /*7a60*/  FMNMX R19, R65, R24, !PT ;  /* 0x0000001841137209 */ /* 0x000fe40007800000 */
[----:B------:R-:W-:Y:S02]  /*7a70*/  FSEL R74, R74, -INF , P4 ;  /* 0xff8000004a4a7808 */ /* 0x000fe40002000000 */
[----:B------:R-:W-:Y:S02]  /*7a80*/  FSEL R73, R73, -INF , P5 ;  /* 0xff80000049497808 */ /* 0x000fe40002800000 */
[----:B------:R-:W-:-:S02]  /*7a90*/  FMNMX R97, R67, R96, !PT ;  /* 0x0000006043617209 */ /* 0x000fc40007800000 */
[-C--:B------:R-:W-:Y:S02]  /*7aa0*/  ISETP.GE.AND P4, PT, R0, R16.reuse, PT ;  /* 0x000000100000720c */ /* 0x080fe40003f86270 */
[----:B------:R-:W-:Y:S01]  /*7ab0*/  ISETP.GE.AND P5, PT, R11, R16, PT ;  /* 0x000000100b00720c */ /* 0x000fe20003fa6270 */
[----:B------:R-:W-:Y:S01]  /*7ac0*/  VIADD R16, R12, 0x70 ;  /* 0x000000700c107836 */ /* 0x000fe20000000000 */
[----:B------:R-:W-:Y:S02]  /*7ad0*/  FMNMX R24, R68, R19, !PT ;  /* 0x0000001344187209 */ /* 0x000fe40007800000 */
[----:B------:R-:W-:Y:S02]  /*7ae0*/  FMNMX R96, R70, R97, !PT ;  /* 0x0000006146607209 */ /* 0x000fe40007800000 */
[----:B------:R-:W-:Y:S02]  /*7af0*/  FSEL R75, R75, -INF , P2 ;  /* 0xff8000004b4b7808 */ /* 0x000fe40001000000 */
[----:B------:R-:W-:-:S02]  /*7b00*/  FSEL R76, R76, -INF , P3 ;  /* 0xff8000004c4c7808 */ /* 0x000fc40001800000 */
[----:B------:R-:W-:Y:S02]  /*7b10*/  FMNMX R19, R69, R24, !PT ;  /* 0x0000001845137209 */ /* 0x000fe40007800000 */
[-C--:B------:R-:W-:Y:S02]  /*7b20*/  ISETP.GE.AND P2, PT, R0, R16.reuse, PT ;  /* 0x000000100000720c */ /* 0x080fe40003f46270 */
[----:B------:R-:W-:Y:S01]  /*7b30*/  ISETP.GE.AND P3, PT, R11, R16, PT ;  /* 0x000000100b00720c */ /* 0x000fe20003f66270 */
[----:B------:R-:W-:Y:S01]  /*7b40*/  VIADD R16, R12, 0x71 ;  /* 0x000000710c107836 */ /* 0x000fe20000000000 */
[----:B------:R-:W-:Y:S02]  /*7b50*/  FMNMX R97, R71, R96, !PT ;  /* 0x0000006047617209 */ /* 0x000fe40007800000 */
[----:B------:R-:W-:Y:S02]  /*7b60*/  FMNMX R24, R72, R19, !PT ;  /* 0x0000001348187209 */ /* 0x000fe40007800000 */
[----:B------:R-:W-:-:S02]  /*7b70*/  FSEL R78, R78, -INF , P6 ;  /* 0xff8000004e4e7808 */ /* 0x000fc40003000000 */
[----:B------:R-:W-:Y:S02]  /*7b80*/  FSEL R77, R77, -INF , P4 ;  /* 0xff8000004d4d7808 */ /* 0x000fe40002000000 */
[----:B------:R-:W-:Y:S02]  /*7b90*/  FMNMX R96, R74, R97, !PT ;  /* 0x000000614a607209 */ /* 0x000fe40007800000 */
[-C--:B------:R-:W-:Y:S02]  /*7ba0*/  ISETP.GE.AND P6, PT, R0, R16.reuse, PT ;  /* 0x000000100000720c */ /* 0x080fe40003fc6270 */
[----:B------:R-:W-:Y:S01]  /*7bb0*/  ISETP.GE.AND P4, PT, R11, R16, PT ;  /* 0x000000100b00720c */ /* 0x000fe20003f86270 */
[----:B------:R-:W-:Y:S01]  /*7bc0*/  VIADD R16, R12, 0x78 ;  /* 0x000000780c107836 */ /* 0x000fe20000000000 */
[----:B------:R-:W-:Y:S02]  /*7bd0*/  FMNMX R19, R73, R24, !PT ;  /* 0x0000001849137209 */ /* 0x000fe40007800000 */
[----:B------:R-:W-:-:S02]  /*7be0*/  FMNMX R97, R75, R96, !PT ;  /* 0x000000604b617209 */ /* 0x000fc40007800000 */
[----:B------:R-:W-:Y:S02]  /*7bf0*/  FSEL R79, R79, -INF , P5 ;  /* 0xff8000004f4f7808 */ /* 0x000fe40002800000 */
[----:B------:R-:W-:Y:S02]  /*7c00*/  FSEL R80, R80, -INF , P2 ;  /* 0xff80000050507808 */ /* 0x000fe40001000000 */
[----:B------:R-:W-:Y:S02]  /*7c10*/  FMNMX R24, R76, R19, !PT ;  /* 0x000000134c187209 */ /* 0x000fe40007800000 */
[-C--:B------:R-:W-:Y:S02]  /*7c20*/  ISETP.GE.AND P5, PT, R0, R16.reuse, PT ;  /* 0x000000100000720c */ /* 0x080fe40003fa6270 */
[----:B------:R-:W-:Y:S01]  /*7c30*/  ISETP.GE.AND P2, PT, R11, R16, PT ;  /* 0x000000100b00720c */ /* 0x000fe20003f46270 */
[----:B------:R-:W-:Y:S01]  /*7c40*/  VIADD R16, R12, 0x79 ;  /* 0x000000790c107836 */ /* 0x000fe20000000000 */
[----:B------:R-:W-:-:S02]  /*7c50*/  FMNMX R96, R78, R97, !PT ;  /* 0x000000614e607209 */ /* 0x000fc40007800000 */
[----:B------:R-:W-:Y:S02]  /*7c60*/  FMNMX R19, R77, R24, !PT ;  /* 0x000000184d137209 */ /* 0x000fe40007800000 */
[----:B------:R-:W-:Y:S02]  /*7c70*/  FSEL R82, R82, -INF , P3 ;  /* 0xff80000052527808 */ /* 0x000fe40001800000 */
[----:B------:R-:W-:Y:S02]  /*7c80*/  FSEL R81, R81, -INF , P6 ;  /* 0xff80000051517808 */ /* 0x000fe40003000000 */
[----:B------:R-:W-:Y:S02]  /*7c90*/  FMNMX R97, R79, R96, !PT ;  /* 0x000000604f617209 */ /* 0x000fe40007800000 */
[-C--:B------:R-:W-:Y:S02]  /*7ca0*/  ISETP.GE.AND P3, PT, R0, R16.reuse, PT ;  /* 0x000000100000720c */ /* 0x080fe40003f66270 */
[----:B------:R-:W-:-:S02]  /*7cb0*/  ISETP.GE.AND P6, PT, R11, R16, PT ;  /* 0x000000100b00720c */ /* 0x000fc40003fc6270 */
[----:B------:R-:W-:Y:S02]  /*7cc0*/  FMNMX R16, R80, R19, !PT ;  /* 0x0000001350107209 */ /* 0x000fe40007800000 */
[----:B------:R-:W-:Y:S02]  /*7cd0*/  FSEL R83, R83, -INF , P4 ;  /* 0xff80000053537808 */ /* 0x000fe40002000000 */
[----:B------:R-:W-:Y:S02]  /*7ce0*/  FMNMX R24, R82, R97, !PT ;  /* 0x0000006152187209 */ /* 0x000fe40007800000 */
[----:B------:R-:W-:Y:S02]  /*7cf0*/  FSEL R84, R84, -INF , P5 ;  /* 0xff80000054547808 */ /* 0x000fe40002800000 */
[----:B------:R-:W-:Y:S02]  /*7d00*/  FMNMX R19, R81, R16, !PT ;  /* 0x0000001051137209 */ /* 0x000fe40007800000 */
[----:B------:R-:W-:-:S02]  /*7d10*/  FSEL R86, R86, -INF , P2 ;  /* 0xff80000056567808 */ /* 0x000fc40001000000 */
[----:B------:R-:W-:Y:S02]  /*7d20*/  FMNMX R97, R83, R24, !PT ;  /* 0x0000001853617209 */ /* 0x000fe40007800000 */
[----:B------:R-:W-:Y:S02]  /*7d30*/  FSEL R85, R85, -INF , P3 ;  /* 0xff80000055557808 */ /* 0x000fe40001800000 */
[----:B------:R-:W-:Y:S02]  /*7d40*/  FMNMX R16, R84, R19, !PT ;  /* 0x0000001354107209 */ /* 0x000fe40007800000 */
[----:B------:R-:W-:Y:S02]  /*7d50*/  FSEL R87, R87, -INF , P6 ;  /* 0xff80000057577808 */ /* 0x000fe40003000000 */
        /* <DEDUP_REMOVED lines=9> */
[----:B-1----:R-:W-:Y:S02]  /*7df0*/  FMNMX R16, R97, R16, !PT ;  /* 0x0000001061107209 */ /* 0x002fe40007800000 */
[----:B--2---:R-:W-:Y:S02]  /*7e00*/  FMNMX R19, R99, R98, !PT ;  /* 0x0000006263137209 */ /* 0x004fe40007800000 */
[----:B------:R-:W-:Y:S02]  /*7e10*/  FSETP.NEU.AND P2, PT, R16, -INF , PT ;  /* 0xff8000001000780b */ /* 0x000fe40003f4d000 */
[----:B------:R-:W-:-:S02]  /*7e20*/  FSETP.NEU.AND P3, PT, R19, -INF , PT ;  /* 0xff8000001300780b */ /* 0x000fc40003f6d000 */
[----:B------:R-:W-:Y:S02]  /*7e30*/  FSEL R101, R16, RZ, P2 ;  /* 0x000000ff10657208 */ /* 0x000fe40001000000 */
[----:B------:R-:W-:Y:S02]  /*7e40*/  FSEL R24, R19, RZ, P3 ;  /* 0x000000ff13187208 */ /* 0x000fe40001800000 */
[----:B------:R-:W-:Y:S01]  /*7e50*/  ISETP.NE.AND P2, PT, R17, 0x4, PT ;  /* 0x000000041100780c */ /* 0x000fe20003f45270 */
[----:B------:R-:W-:Y:S02]  /*7e60*/  FADD R22, -R101, R22 ;  /* 0x0000001665167221 */ /* 0x000fe40000000100 */
[----:B------:R-:W-:Y:S01]  /*7e70*/  FADD R21, -R24, R21 ;  /* 0x0000001518157221 */ /* 0x000fe20000000100 */
[----:B------:R-:W-:Y:S01]  /*7e80*/  SEL R17, R17, RZ, P2 ;  /* 0x000000ff11117207 */ /* 0x000fe20001000000 */
[----:B------:R-:W-:Y:S01]  /*7e90*/  FMUL R98, R22, UR6 ;  /* 0x0000000616627c20 */ /* 0x000fe20008400000 */
[C---:B------:R-:W-:Y:S01]  /*7ea0*/  LEA R22, R6.reuse, R13, 0x3 ;  /* 0x0000000d06167211 */ /* 0x040fe200078e18ff */
[----:B------:R-:W-:Y:S01]  /*7eb0*/  FMUL R21, R21, UR6 ;  /* 0x0000000615157c20 */ /* 0x000fe20008400000 */
[----:B------:R-:W-:-:S02]  /*7ec0*/  VIADD R6, R6, 0x1 ;  /* 0x0000000106067836 */ /* 0x000fc40000000000 */
[----:B------:R-:W-:Y:S02]  /*7ed0*/  FSETP.GEU.AND P3, PT, R98, -126, PT ;  /* 0xc2fc00006200780b */ /* 0x000fe40003f6e000 */
[----:B------:R-:W-:Y:S02]  /*7ee0*/  FSETP.GEU.AND P4, PT, R21, -126, PT ;  /* 0xc2fc00001500780b */ /* 0x000fe40003f8e000 */
[----:B------:R-:W-:-:S04]  /*7ef0*/  PRMT R22, RZ, 0x654, R22 ;  /* 0x00000654ff167816 */ /* 0x000fc80000000016 */
[----:B------:R1:W-:Y:S05]  /*7f00*/  SYNCS.ARRIVE.TRANS64.RED.A1T0 RZ, [R22+URZ], RZ ;  /* 0x000000ff16ff79a7 */ /* 0x0003ea000810043f */
[----:B------:R-:W-:Y:S02]  /*7f10*/  @!P3 FMUL R98, R98, 0.5 ;  /* 0x3f0000006262b820 */ /* 0x000fe40000400000 */
[----:B------:R-:W-:Y:S01]  /*7f20*/  @!P4 FMUL R21, R21, 0.5 ;  /* 0x3f0000001515c820 */ /* 0x000fe20000400000 */
[----:B-1----:R-:W-:Y:S02]  /*7f30*/  SEL R22, RZ, 0x1, P2 ;  /* 0x00000001ff167807 */ /* 0x002fe40001000000 */
[----:B------:R-:W-:Y:S01]  /*7f40*/  ISETP.NE.AND P2, PT, R6, 0x4, PT ;  /* 0x000000040600780c */ /* 0x000fe20003f45270 */
[----:B------:R-:W1:Y:S01]  /*7f50*/  MUFU.EX2 R98, R98 ;  /* 0x0000006200627308 */ /* 0x000e620000000800 */
[----:B------:R-:W-:Y:S01]  /*7f60*/  LOP3.LUT R3, R3, R22, RZ, 0x3c, !PT ;  /* 0x0000001603037212 */ /* 0x000fe200078e3cff */
[----:B------:R-:W-:-:S06]  /*7f70*/  IMAD R22, R17, 0x8, R2 ;  /* 0x0000000811167824 */ /* 0x000fcc00078e0202 */
[----:B------:R2:W3:Y:S01]  /*7f80*/  MUFU.EX2 R99, R21 ;  /* 0x0000001500637308 */ /* 0x0004e20000000800 */
[----:B-1----:R-:W-:Y:S01]  /*7f90*/  @!P3 FMUL R98, R98, R98 ;  /* 0x000000626262b220 */ /* 0x002fe20000400000 */
[----:B--2---:R-:W-:-:S03]  /*7fa0*/  SHF.L.U32 R21, R3, 0x1f, RZ ;  /* 0x0000001f03157819 */ /* 0x004fc600000006ff */
[-C--:B------:R-:W-:Y:S01]  /*7fb0*/  FMUL R88, R88, R98.reuse ;  /* 0x0000006258587220 */ /* 0x080fe20000400000 */
[-C--:B------:R-:W-:Y:S01]  /*7fc0*/  FMUL R89, R89, R98.reuse ;  /* 0x0000006259597220 */ /* 0x080fe20000400000 */
[-C--:B------:R-:W-:Y:S01]  /*7fd0*/  FMUL R92, R92, R98.reuse ;  /* 0x000000625c5c7220 */ /* 0x080fe20000400000 */
[----:B------:R-:W-:Y:S01]  /*7fe0*/  FMUL R93, R93, R98 ;  /* 0x000000625d5d7220 */ /* 0x000fe20000400000 */
[----:B---3--:R-:W-:-:S04]  /*7ff0*/  @!P4 FMUL R99, R99, R99 ;  /* 0x000000636363c220 */ /* 0x008fc80000400000 */
[-C--:B------:R-:W-:Y:S01]  /*8000*/  FMUL R90, R90, R99.reuse ;  /* 0x000000635a5a7220 */ /* 0x080fe20000400000 */
[-C--:B------:R-:W-:Y:S01]  /*8010*/  FMUL R91, R91, R99.reuse ;  /* 0x000000635b5b7220 */ /* 0x080fe20000400000 */
[-C--:B------:R-:W-:Y:S01]  /*8020*/  FMUL R94, R94, R99.reuse ;  /* 0x000000635e5e7220 */ /* 0x080fe20000400000 */
[----:B------:R-:W-:-:S07]  /*8030*/  FMUL R95, R95, R99 ;  /* 0x000000635f5f7220 */ /* 0x000fce0000400000 */
.L_x_45:
[----:B-1----:R1:W2:Y:S02]  /*8040*/  SYNCS.PHASECHK.TRANS64.TRYWAIT P3, [R22+URZ+0x4800], R21 ;  /* 0x00480015160075a7 */ /* 0x0022a4000806017f */
[----:B--2---:R-:W-:Y:S05]  /*8050*/  @!P3 NANOSLEEP.SYNCS 0x989680 ;  /* 0x009896800000b95d */ /* 0x004fea0003900000 */
[----:B------:R-:W2:Y:S02]  /*8060*/  @!P3 SYNCS.PHASECHK.TRANS64 P3, [R22+URZ+0x4800], R21 ;  /* 0x004800151600b5a7 */ /* 0x000ea4000806007f */
[----:B--2---:R-:W-:Y:S05]  /*8070*/  @!P3 BRA `(.L_x_45) ;  /* 0xfffffffc00f0b947 */ /* 0x004fea000383ffff */
[----:B------:R-:W-:Y:S05]  /*8080*/  BSYNC B0 ;  /* 0x0000000000007941 */ /* 0x000fea0003800000 */
.L_x_44:
[----:B------:R-:W1:Y:S01]  /*8090*/  LDC R96, c[0x0][0x604] ;  /* 0x00018100ff607b82 */ /* 0x000e620000000800 */
[----:B------:R-:W-:Y:S05]  /*80a0*/  WARPSYNC.ALL ;  /* 0x0000000000007948 */ /* 0x000fea0003800000 */
[-C--:B-1----:R-:W-:Y:S01]  /*80b0*/  FMUL R21, R101, R96.reuse ;  /* 0x0000006065157220 */ /* 0x082fe20000400000 */
[----:B------:R-:W-:-:S03]  /*80c0*/  FMUL R97, R24, R96 ;  /* 0x0000006018617220 */ /* 0x000fc60000400000 */
[-CC-:B------:R-:W-:Y:S01]  /*80d0*/  FFMA R25, R25, R96.reuse, -R21.reuse ;  /* 0x0000006019197223 */ /* 0x180fe20000000815 */
[-C--:B------:R-:W-:Y:S01]  /*80e0*/  FFMA R23, R23, R96.reuse, -R21 ;  /* 0x0000006017177223 */ /* 0x080fe20000000815 */
[-C--:B------:R-:W-:Y:S01]  /*80f0*/  FFMA R26, R26, R96.reuse, -R97 ;  /* 0x000000601a1a7223 */ /* 0x080fe20000000861 */
[-CC-:B------:R-:W-:Y:S01]  /*8100*/  FFMA R29, R29, R96.reuse, -R21.reuse ;  /* 0x000000601d1d7223 */ /* 0x180fe20000000815 */
[-C--:B------:R-:W-:Y:S01]  /*8110*/  FFMA R28, R28, R96.reuse, -R21 ;  /* 0x000000601c1c7223 */ /* 0x080fe20000000815 */
[----:B------:R-:W-:Y:S01]  /*8120*/  FSETP.GEU.AND P6, PT, R25, -126, PT ;  /* 0xc2fc00001900780b */ /* 0x000fe20003fce000 */
[-CC-:B------:R-:W-:Y:S01]  /*8130*/  FFMA R30, R30, R96.reuse, -R97.reuse ;  /* 0x000000601e1e7223 */ /* 0x180fe20000000861 */
[----:B------:R-:W-:Y:S01]  /*8140*/  FSETP.GEU.AND P5, PT, R23, -126, PT ;  /* 0xc2fc00001700780b */ /* 0x000fe20003fae000 */
[-C--:B------:R-:W-:Y:S01]  /*8150*/  FFMA R27, R27, R96.reuse, -R97 ;  /* 0x000000601b1b7223 */ /* 0x080fe20000000861 */
[----:B------:R-:W-:Y:S01]  /*8160*/  FSETP.GEU.AND P3, PT, R26, -126, PT ;  /* 0xc2fc00001a00780b */ /* 0x000fe20003f6e000 */
[-CC-:B------:R-:W-:Y:S01]  /*8170*/  FFMA R33, R33, R96.reuse, -R21.reuse ;  /* 0x0000006021217223 */ /* 0x180fe20000000815 */
[-C--:B------:R-:W-:Y:S01]  /*8180*/  FFMA R32, R32, R96.reuse, -R21 ;  /* 0x0000006020207223 */ /* 0x080fe20000000815 */
[-CC-:B------:R-:W-:Y:S01]  /*8190*/  FFMA R34, R34, R96.reuse, -R97.reuse ;  /* 0x0000006022227223 */ /* 0x180fe20000000861 */
[----:B------:R-:W-:Y:S01]  /*81a0*/  FSETP.GEU.AND P4, PT, R27, -126, PT ;  /* 0xc2fc00001b00780b */ /* 0x000fe20003f8e000 */
[-C--:B------:R-:W-:Y:S01]  /*81b0*/  FFMA R31, R31, R96.reuse, -R97 ;  /* 0x000000601f1f7223 */ /* 0x080fe20000000861 */
[-CC-:B------:R-:W-:Y:S01]  /*81c0*/  FFMA R37, R37, R96.reuse, -R21.reuse ;  /* 0x0000006025257223 */ /* 0x180fe20000000815 */
[-C--:B------:R-:W-:Y:S01]  /*81d0*/  FFMA R36, R36, R96.reuse, -R21 ;  /* 0x0000006024247223 */ /* 0x080fe20000000815 */
[-CC-:B------:R-:W-:Y:S01]  /*81e0*/  FFMA R38, R38, R96.reuse, -R97.reuse ;  /* 0x0000006026267223 */ /* 0x180fe20000000861 */
[----:B------:R-:W-:Y:S01]  /*81f0*/  @!P6 FMUL R25, R25, 0.5 ;  /* 0x3f0000001919e820 */ /* 0x000fe20000400000 */
[-C--:B------:R-:W-:Y:S01]  /*8200*/  FFMA R35, R35, R96.reuse, -R97 ;  /* 0x0000006023237223 */ /* 0x080fe20000000861 */
[----:B------:R-:W-:Y:S01]  /*8210*/  @!P5 FMUL R23, R23, 0.5 ;  /* 0x3f0000001717d820 */ /* 0x000fe20000400000 */
[-CC-:B------:R-:W-:Y:S01]  /*8220*/  FFMA R41, R41, R96.reuse, -R21.reuse ;  /* 0x0000006029297223 */ /* 0x180fe20000000815 */
[----:B------:R1:W2:Y:S01]  /*8230*/  MUFU.EX2 R108, R25 ;  /* 0x00000019006c7308 */ /* 0x0002a20000000800 */
[----:B------:R-:W-:Y:S01]  /*8240*/  @!P3 FMUL R26, R26, 0.5 ;  /* 0x3f0000001a1ab820 */ /* 0x000fe20000400000 */
[-C--:B------:R-:W-:Y:S01]  /*8250*/  FFMA R40, R40, R96.reuse, -R21 ;  /* 0x0000006028287223 */ /* 0x080fe20000000815 */
[-CC-:B------:R-:W-:Y:S01]  /*8260*/  FFMA R42, R42, R96.reuse, -R97.reuse ;  /* 0x000000602a2a7223 */ /* 0x180fe20000000861 */
[----:B------:R-:W-:Y:S01]  /*8270*/  @!P4 FMUL R27, R27, 0.5 ;  /* 0x3f0000001b1bc820 */ /* 0x000fe20000400000 */
[-C--:B------:R-:W-:Y:S01]  /*8280*/  FFMA R39, R39, R96.reuse, -R97 ;  /* 0x0000006027277223 */ /* 0x080fe20000000861 */
[-CC-:B------:R-:W-:Y:S01]  /*8290*/  FFMA R45, R45, R96.reuse, -R21.reuse ;  /* 0x000000602d2d7223 */ /* 0x180fe20000000815 */
[-C--:B------:R-:W-:Y:S01]  /*82a0*/  FFMA R44, R44, R96.reuse, -R21 ;  /* 0x000000602c2c7223 */ /* 0x080fe20000000815 */
[----:B------:R3:W4:Y:S01]  /*82b0*/  MUFU.EX2 R103, R23 ;  /* 0x0000001700677308 */ /* 0x0007220000000800 */
[-CC-:B------:R-:W-:Y:S01]  /*82c0*/  FFMA R46, R46, R96.reuse, -R97.reuse ;  /* 0x000000602e2e7223 */ /* 0x180fe20000000861 */
[-C--:B------:R-:W-:Y:S01]  /*82d0*/  FFMA R43, R43, R96.reuse, -R97 ;  /* 0x000000602b2b7223 */ /* 0x080fe20000000861 */
[-C--:B------:R-:W-:Y:S01]  /*82e0*/  FFMA R22, R48, R96.reuse, -R21 ;  /* 0x0000006030167223 */ /* 0x080fe20000000815 */
[-C--:B------:R-:W-:Y:S01]  /*82f0*/  FFMA R24, R50, R96.reuse, -R97 ;  /* 0x0000006032187223 */ /* 0x080fe20000000861 */
[-C--:B------:R-:W-:Y:S01]  /*8300*/  FFMA R124, R52, R96.reuse, -R21 ;  /* 0x00000060347c7223 */ /* 0x080fe20000000815 */
[-CC-:B------:R-:W-:Y:S01]  /*8310*/  FFMA R47, R47, R96.reuse, -R97.reuse ;  /* 0x000000602f2f7223 */ /* 0x180fe20000000861 */
[----:B-1----:R-:W-:Y:S01]  /*8320*/  FFMA R25, R54, R96, -R97 ;  /* 0x0000006036197223 */ /* 0x002fe20000000861 */
[----:B------:R-:W1:Y:S01]  /*8330*/  MUFU.EX2 R102, R26 ;  /* 0x0000001a00667308 */ /* 0x000e620000000800 */
[----:B--2---:R-:W-:Y:S01]  /*8340*/  @!P6 FMUL R108, R108, R108 ;  /* 0x0000006c6c6ce220 */ /* 0x004fe20000400000 */
[----:B------:R-:W-:Y:S01]  /*8350*/  FSETP.GEU.AND P6, PT, R29, -126, PT ;  /* 0xc2fc00001d00780b */ /* 0x000fe20003fce000 */
[-C--:B---3--:R-:W-:Y:S01]  /*8360*/  FFMA R23, R49, R96.reuse, -R21 ;  /* 0x0000006031177223 */ /* 0x088fe20000000815 */
[-CC-:B------:R-:W-:Y:S01]  /*8370*/  FFMA R51, R51, R96.reuse, -R97.reuse ;  /* 0x0000006033337223 */ /* 0x180fe20000000861 */
[-C--:B------:R-:W-:Y:S01]  /*8380*/  FFMA R54, R55, R96.reuse, -R97 ;  /* 0x0000006037367223 */ /* 0x080fe20000000861 */
[-CC-:B------:R-:W-:Y:S01]  /*8390*/  FFMA R53, R53, R96.reuse, -R21.reuse ;  /* 0x0000006035357223 */ /* 0x180fe20000000815 */
[-CC-:B------:R-:W-:Y:S01]  /*83a0*/  FFMA R56, R56, R96.reuse, -R21.reuse ;  /* 0x0000006038387223 */ /* 0x180fe20000000815 */
[----:B------:R-:W2:Y:S01]  /*83b0*/  MUFU.EX2 R100, R27 ;  /* 0x0000001b00647308 */ /* 0x000ea20000000800 */
[----:B----4-:R-:W-:Y:S01]  /*83c0*/  @!P5 FMUL R103, R103, R103 ;  /* 0x000000676767d220 */ /* 0x010fe20000400000 */
[----:B------:R-:W-:Y:S01]  /*83d0*/  FSETP.GEU.AND P5, PT, R28, -126, PT ;  /* 0xc2fc00001c00780b */ /* 0x000fe20003fae000 */
[-CC-:B------:R-:W-:Y:S01]  /*83e0*/  FFMA R57, R57, R96.reuse, -R21.reuse ;  /* 0x0000006039397223 */ /* 0x180fe20000000815 */
[-CC-:B------:R-:W-:Y:S01]  /*83f0*/  FFMA R55, R60, R96.reuse, -R21.reuse ;  /* 0x000000603c377223 */ /* 0x180fe20000000815 */
[-C--:B------:R-:W-:Y:S01]  /*8400*/  FFMA R61, R61, R96.reuse, -R21 ;  /* 0x000000603d3d7223 */ /* 0x080fe20000000815 */
[-C--:B------:R-:W-:Y:S01]  /*8410*/  FFMA R62, R62, R96.reuse, -R97 ;  /* 0x000000603e3e7223 */ /* 0x080fe20000000861 */
[----:B------:R-:W-:Y:S01]  /*8420*/  @!P6 FMUL R29, R29, 0.5 ;  /* 0x3f0000001d1de820 */ /* 0x000fe20000400000 */
[----:B------:R-:W-:Y:S01]  /*8430*/  FFMA R65, R65, R96, -R21 ;  /* 0x0000006041417223 */ /* 0x000fe20000000815 */
[----:B-1----:R-:W-:Y:S01]  /*8440*/  @!P3 FMUL R102, R102, R102 ;  /* 0x000000666666b220 */ /* 0x002fe20000400000 */
[----:B------:R-:W-:Y:S01]  /*8450*/  FSETP.GEU.AND P3, PT, R30, -126, PT ;  /* 0xc2fc00001e00780b */ /* 0x000fe20003f6e000 */
[----:B------:R1:W3:Y:S01]  /*8460*/  MUFU.EX2 R106, R29 ;  /* 0x0000001d006a7308 */ /* 0x0002e20000000800 */
[-CC-:B------:R-:W-:Y:S01]  /*8470*/  FFMA R66, R66, R96.reuse, -R97.reuse ;  /* 0x0000006042427223 */ /* 0x180fe20000000861 */
[-CC-:B------:R-:W-:Y:S01]  /*8480*/  FFMA R70, R70, R96.reuse, -R97.reuse ;  /* 0x0000006046467223 */ /* 0x180fe20000000861 */
[----:B------:R-:W-:Y:S01]  /*8490*/  FFMA R71, R71, R96, -R97 ;  /* 0x0000006047477223 */ /* 0x000fe20000000861 */
[----:B------:R-:W-:Y:S01]  /*84a0*/  @!P5 FMUL R28, R28, 0.5 ;  /* 0x3f0000001c1cd820 */ /* 0x000fe20000400000 */
[----:B------:R-:W-:Y:S01]  /*84b0*/  FFMA R15, R98, R15, R103 ;  /* 0x0000000f620f7223 */ /* 0x000fe20000000067 */
[----:B--2---:R-:W-:Y:S01]  /*84c0*/  @!P4 FMUL R100, R100, R100 ;  /* 0x000000646464c220 */ /* 0x004fe20000400000 */
[----:B------:R-:W-:Y:S01]  /*84d0*/  FSETP.GEU.AND P4, PT, R31, -126, PT ;  /* 0xc2fc00001f00780b */ /* 0x000fe20003f8e000 */
[----:B------:R2:W4:Y:S01]  /*84e0*/  MUFU.EX2 R101, R28 ;  /* 0x0000001c00657308 */ /* 0x0005220000000800 */
[----:B------:R-:W-:Y:S01]  /*84f0*/  FFMA R99, R99, R14, R102 ;  /* 0x0000000e63637223 */ /* 0x000fe20000000066 */
[----:B------:R-:W-:Y:S01]  /*8500*/  FFMA R73, R73, R96, -R21 ;  /* 0x0000006049497223 */ /* 0x000fe20000000815 */
[----:B-1----:R-:W-:Y:S01]  /*8510*/  F2FP.F16.F32.PACK_AB R29, R100, R102 ;  /* 0x00000066641d723e */ /* 0x002fe200000000ff */
[----:B------:R-:W-:Y:S01]  /*8520*/  @!P3 FMUL R30, R30, 0.5 ;  /* 0x3f0000001e1eb820 */ /* 0x000fe20000400000 */
[-CC-:B------:R-:W-:Y:S01]  /*8530*/  FFMA R74, R74, R96.reuse, -R97.reuse ;  /* 0x000000604a4a7223 */ /* 0x180fe20000000861 */
[-C--:B------:R-:W-:Y:S01]  /*8540*/  FFMA R79, R79, R96.reuse, -R97 ;  /* 0x000000604f4f7223 */ /* 0x080fe20000000861 */
[----:B------:R-:W-:Y:S01]  /*8550*/  FFMA R76, R76, R96, -R21 ;  /* 0x000000604c4c7223 */ /* 0x000fe20000000815 */
[----:B------:R1:W5:Y:S01]  /*8560*/  MUFU.EX2 R105, R30 ;  /* 0x0000001e00697308 */ /* 0x0003620000000800 */
[----:B---3--:R-:W-:Y:S01]  /*8570*/  @!P6 FMUL R106, R106, R106 ;  /* 0x0000006a6a6ae220 */ /* 0x008fe20000400000 */
[----:B------:R-:W-:Y:S01]  /*8580*/  FSETP.GEU.AND P6, PT, R33, -126, PT ;  /* 0xc2fc00002100780b */ /* 0x000fe20003fce000 */
[----:B------:R-:W-:Y:S01]  /*8590*/  FADD R100, R99, R100 ;  /* 0x0000006463647221 */ /* 0x000fe20000000000 */
[----:B------:R-:W-:Y:S01]  /*85a0*/  @!P4 FMUL R31, R31, 0.5 ;  /* 0x3f0000001f1fc820 */ /* 0x000fe20000400000 */
[----:B--2---:R-:W-:Y:S01]  /*85b0*/  F2FP.F16.F32.PACK_AB R28, R108, R103 ;  /* 0x000000676c1c723e */ /* 0x004fe200000000ff */
[----:B------:R-:W-:Y:S01]  /*85c0*/  FADD R108, R15, R108 ;  /* 0x0000006c0f6c7221 */ /* 0x000fe20000000000 */
[----:B------:R-:W-:Y:S01]  /*85d0*/  IMAD.MOV.U32 R15, RZ, RZ, -0x3ffffff0 ;  /* 0xc0000010ff0f7424 */ /* 0x000fe200078e00ff */
[----:B------:R-:W2:Y:S01]  /*85e0*/  MUFU.EX2 R104, R31 ;  /* 0x0000001f00687308 */ /* 0x000ea20000000800 */
[----:B----4-:R-:W-:Y:S01]  /*85f0*/  @!P5 FMUL R101, R101, R101 ;  /* 0x000000656565d220 */ /* 0x010fe20000400000 */
[----:B------:R-:W-:Y:S01]  /*8600*/  FSETP.GEU.AND P5, PT, R32, -126, PT ;  /* 0xc2fc00002000780b */ /* 0x000fe20003fae000 */
[-C--:B------:R-:W-:Y:S01]  /*8610*/  FFMA R83, R83, R96.reuse, -R97 ;  /* 0x0000006053537223 */ /* 0x080fe20000000861 */
[-C--:B------:R-:W-:Y:S01]  /*8620*/  FFMA R80, R80, R96.reuse, -R21 ;  /* 0x0000006050507223 */ /* 0x080fe20000000815 */
[-C--:B------:R-:W-:Y:S01]  /*8630*/  FFMA R82, R82, R96.reuse, -R97 ;  /* 0x0000006052527223 */ /* 0x080fe20000000861 */
[----:B-1----:R-:W-:Y:S01]  /*8640*/  F2FP.F16.F32.PACK_AB R30, R106, R101 ;  /* 0x000000656a1e723e */ /* 0x002fe200000000ff */
[----:B------:R-:W-:Y:S01]  /*8650*/  @!P6 FMUL R33, R33, 0.5 ;  /* 0x3f0000002121e820 */ /* 0x000fe20000400000 */
[----:B------:R-:W-:Y:S01]  /*8660*/  FADD R101, R108, R101 ;  /* 0x000000656c657221 */ /* 0x000fe20000000000 */
[----:B-----5:R-:W-:Y:S01]  /*8670*/  @!P3 FMUL R105, R105, R105 ;  /* 0x000000696969b220 */ /* 0x020fe20000400000 */
[----:B------:R-:W-:Y:S01]  /*8680*/  FSETP.GEU.AND P3, PT, R34, -126, PT ;  /* 0xc2fc00002200780b */ /* 0x000fe20003f6e000 */
[----:B------:R-:W1:Y:S01]  /*8690*/  MUFU.EX2 R112, R33 ;  /* 0x0000002100707308 */ /* 0x000e620000000800 */
[----:B------:R-:W-:Y:S01]  /*86a0*/  FADD R106, R101, R106 ;  /* 0x0000006a656a7221 */ /* 0x000fe20000000000 */
[-C--:B------:R-:W-:Y:S01]  /*86b0*/  FFMA R87, R87, R96.reuse, -R97 ;  /* 0x0000006057577223 */ /* 0x080fe20000000861 */
[-C--:B------:R-:W-:Y:S01]  /*86c0*/  FFMA R84, R84, R96.reuse, -R21 ;  /* 0x0000006054547223 */ /* 0x080fe20000000815 */
[----:B------:R-:W-:Y:S01]  /*86d0*/  @!P5 FMUL R32, R32, 0.5 ;  /* 0x3f0000002020d820 */ /* 0x000fe20000400000 */
[----:B------:R-:W-:Y:S01]  /*86e0*/  FFMA R86, R86, R96, -R97 ;  /* 0x0000006056567223 */ /* 0x000fe20000000861 */
[----:B--2---:R-:W-:Y:S01]  /*86f0*/  @!P4 FMUL R104, R104, R104 ;  /* 0x000000686868c220 */ /* 0x004fe20000400000 */
[----:B------:R-:W-:Y:S01]  /*8700*/  FSETP.GEU.AND P4, PT, R35, -126, PT ;  /* 0xc2fc00002300780b */ /* 0x000fe20003f8e000 */
[----:B------:R-:W2:Y:S03]  /*8710*/  MUFU.EX2 R107, R32 ;  /* 0x00000020006b7308 */ /* 0x000ea60000000800 */
[----:B------:R-:W-:Y:S01]  /*8720*/  F2FP.F16.F32.PACK_AB R31, R104, R105 ;  /* 0x00000069681f723e */ /* 0x000fe200000000ff */
[----:B------:R-:W-:Y:S01]  /*8730*/  @!P3 FMUL R34, R34, 0.5 ;  /* 0x3f0000002222b820 */ /* 0x000fe20000400000 */
[----:B------:R-:W-:-:S02]  /*8740*/  FADD R105, R100, R105 ;  /* 0x0000006964697221 */ /* 0x000fc40000000000 */
[----:B------:R-:W-:Y:S01]  /*8750*/  WARPGROUP.ARRIVE ;  /* 0x00000000000079c5 */ /* 0x000fe20000000000 */
[----:B------:R-:W3:Y:S01]  /*8760*/  MUFU.EX2 R109, R34 ;  /* 0x00000022006d7308 */ /* 0x000ee20000000800 */
[----:B-1----:R-:W-:Y:S01]  /*8770*/  @!P6 FMUL R112, R112, R112 ;  /* 0x000000707070e220 */ /* 0x002fe20000400000 */
[----:B------:R-:W-:Y:S01]  /*8780*/  FSETP.GEU.AND P6, PT, R37, -126, PT ;  /* 0xc2fc00002500780b */ /* 0x000fe20003fce000 */
[----:B------:R-:W-:Y:S01]  /*8790*/  FADD R104, R105, R104 ;  /* 0x0000006869687221 */ /* 0x000fe20000000000 */
[----:B------:R-:W-:-:S04]  /*87a0*/  @!P4 FMUL R35, R35, 0.5 ;  /* 0x3f0000002323c820 */ /* 0x000fc80000400000 */
[----:B------:R-:W1:Y:S01]  /*87b0*/  MUFU.EX2 R114, R35 ;  /* 0x0000002300727308 */ /* 0x000e620000000800 */
[----:B--2---:R-:W-:Y:S01]  /*87c0*/  @!P5 FMUL R107, R107, R107 ;  /* 0x0000006b6b6bd220 */ /* 0x004fe20000400000 */
[----:B------:R-:W-:-:S05]  /*87d0*/  FSETP.GEU.AND P5, PT, R36, -126, PT ;  /* 0xc2fc00002400780b */ /* 0x000fca0003fae000 */
[----:B------:R-:W-:Y:S01]  /*87e0*/  @!P6 FMUL R37, R37, 0.5 ;  /* 0x3f0000002525e820 */ /* 0x000fe20000400000 */
[----:B---3--:R-:W-:Y:S01]  /*87f0*/  @!P3 FMUL R109, R109, R109 ;  /* 0x0000006d6d6db220 */ /* 0x008fe20000400000 */
[----:B------:R-:W-:Y:S02]  /*8800*/  FSETP.GEU.AND P3, PT, R38, -126, PT ;  /* 0xc2fc00002600780b */ /* 0x000fe40003f6e000 */
[----:B------:R-:W2:Y:S04]  /*8810*/  MUFU.EX2 R113, R37 ;  /* 0x0000002500717308 */ /* 0x000ea80000000800 */
[----:B------:R-:W-:Y:S01]  /*8820*/  @!P5 FMUL R36, R36, 0.5 ;  /* 0x3f0000002424d820 */ /* 0x000fe20000400000 */
[----:B-1----:R-:W-:Y:S01]  /*8830*/  @!P4 FMUL R114, R114, R114 ;  /* 0x000000727272c220 */ /* 0x002fe20000400000 */
[----:B------:R-:W-:-:S02]  /*8840*/  FSETP.GEU.AND P4, PT, R39, -126, PT ;  /* 0xc2fc00002700780b */ /* 0x000fc40003f8e000 */
[----:B------:R-:W1:Y:S03]  /*8850*/  MUFU.EX2 R116, R36 ;  /* 0x0000002400747308 */ /* 0x000e660000000800 */
[----:B------:R-:W-:-:S05]  /*8860*/  @!P3 FMUL R38, R38, 0.5 ;  /* 0x3f0000002626b820 */ /* 0x000fca0000400000 */
[----:B------:R-:W3:Y:S01]  /*8870*/  MUFU.EX2 R111, R38 ;  /* 0x00000026006f7308 */ /* 0x000ee20000000800 */
[----:B--2---:R-:W-:Y:S01]  /*8880*/  @!P6 FMUL R113, R113, R113 ;  /* 0x000000717171e220 */ /* 0x004fe20000400000 */
[----:B------:R-:W-:Y:S01]  /*8890*/  FSETP.GEU.AND P6, PT, R41, -126, PT ;  /* 0xc2fc00002900780b */ /* 0x000fe20003fce000 */
[----:B------:R-:W-:-:S05]  /*88a0*/  @!P4 FMUL R39, R39, 0.5 ;  /* 0x3f0000002727c820 */ /* 0x000fca0000400000 */
[----:B------:R-:W2:Y:S01]  /*88b0*/  MUFU.EX2 R110, R39 ;  /* 0x00000027006e7308 */ /* 0x000ea20000000800 */
[----:B-1----:R-:W-:Y:S01]  /*88c0*/  @!P5 FMUL R116, R116, R116 ;  /* 0x000000747474d220 */ /* 0x002fe20000400000 */
[----:B------:R-:W-:-:S04]  /*88d0*/  FSETP.GEU.AND P5, PT, R40, -126, PT ;  /* 0xc2fc00002800780b */ /* 0x000fc80003fae000 */
[----:B------:R-:W-:Y:S01]  /*88e0*/  F2FP.F16.F32.PACK_AB R26, R113, R116 ;  /* 0x00000074711a723e */ /* 0x000fe200000000ff */
[----:B------:R-:W-:Y:S01]  /*88f0*/  @!P6 FMUL R41, R41, 0.5 ;  /* 0x3f0000002929e820 */ /* 0x000fe20000400000 */
[----:B---3--:R-:W-:Y:S01]  /*8900*/  @!P3 FMUL R111, R111, R111 ;  /* 0x0000006f6f6fb220 */ /* 0x008fe20000400000 */
[----:B------:R-:W-:Y:S02]  /*8910*/  FSETP.GEU.AND P3, PT, R42, -126, PT ;  /* 0xc2fc00002a00780b */ /* 0x000fe40003f6e000 */
[----:B------:R-:W1:Y:S04]  /*8920*/  MUFU.EX2 R118, R41 ;  /* 0x0000002900767308 */ /* 0x000e680000000800 */
[----:B------:R-:W-:Y:S01]  /*8930*/  @!P5 FMUL R40, R40, 0.5 ;  /* 0x3f0000002828d820 */ /* 0x000fe20000400000 */
[----:B--2---:R-:W-:Y:S01]  /*8940*/  @!P4 FMUL R110, R110, R110 ;  /* 0x0000006e6e6ec220 */ /* 0x004fe20000400000 */
[----:B------:R-:W-:-:S02]  /*8950*/  FSETP.GEU.AND P4, PT, R43, -126, PT ;  /* 0xc2fc00002b00780b */ /* 0x000fc40003f8e000 */
[----:B------:R-:W2:Y:S02]  /*8960*/  MUFU.EX2 R115, R40 ;  /* 0x0000002800737308 */ /* 0x000ea40000000800 */
[----:B------:R-:W-:Y:S01]  /*8970*/  F2FP.F16.F32.PACK_AB R27, R110, R111 ;  /* 0x0000006f6e1b723e */ /* 0x000fe200000000ff */
[----:B------:R-:W-:-:S05]  /*8980*/  @!P3 FMUL R42, R42, 0.5 ;  /* 0x3f0000002a2ab820 */ /* 0x000fca0000400000 */
[----:B------:R-:W3:Y:S01]  /*8990*/  MUFU.EX2 R120, R42 ;  /* 0x0000002a00787308 */ /* 0x000ee20000000800 */
[----:B-1----:R-:W-:Y:S01]  /*89a0*/  @!P6 FMUL R118, R118, R118 ;  /* 0x000000767676e220 */ /* 0x002fe20000400000 */
[----:B------:R-:W-:Y:S01]  /*89b0*/  FSETP.GEU.AND P6, PT, R45, -126, PT ;  /* 0xc2fc00002d00780b */ /* 0x000fe20003fce000 */
[----:B------:R-:W-:-:S05]  /*89c0*/  @!P4 FMUL R43, R43, 0.5 ;  /* 0x3f0000002b2bc820 */ /* 0x000fca0000400000 */
[----:B------:R-:W1:Y:S01]  /*89d0*/  MUFU.EX2 R117, R43 ;  /* 0x0000002b00757308 */ /* 0x000e620000000800 */
[----:B--2---:R-:W-:Y:S01]  /*89e0*/  @!P5 FMUL R115, R115, R115 ;  /* 0x000000737373d220 */ /* 0x004fe20000400000 */
[----:B------:R-:W-:-:S04]  /*89f0*/  FSETP.GEU.AND P5, PT, R44, -126, PT ;  /* 0xc2fc00002c00780b */ /* 0x000fc80003fae000 */
[----:B------:R-:W-:Y:S01]  /*8a00*/  F2FP.F16.F32.PACK_AB R36, R118, R115 ;  /* 0x000000737624723e */ /* 0x000fe200000000ff */
[----:B------:R-:W-:Y:S01]  /*8a10*/  @!P6 FMUL R45, R45, 0.5 ;  /* 0x3f0000002d2de820 */ /* 0x000fe20000400000 */
[----:B---3--:R-:W-:Y:S01]  /*8a20*/  @!P3 FMUL R120, R120, R120 ;  /* 0x000000787878b220 */ /* 0x008fe20000400000 */
[----:B------:R-:W-:Y:S02]  /*8a30*/  FSETP.GEU.AND P3, PT, R46, -126, PT ;  /* 0xc2fc00002e00780b */ /* 0x000fe40003f6e000 */
[----:B------:R-:W2:Y:S04]  /*8a40*/  MUFU.EX2 R122, R45 ;  /* 0x0000002d007a7308 */ /* 0x000ea80000000800 */
[----:B------:R-:W-:Y:S01]  /*8a50*/  @!P5 FMUL R44, R44, 0.5 ;  /* 0x3f0000002c2cd820 */ /* 0x000fe20000400000 */
[----:B-1----:R-:W-:Y:S01]  /*8a60*/  @!P4 FMUL R117, R117, R117 ;  /* 0x000000757575c220 */ /* 0x002fe20000400000 */
[----:B------:R-:W-:-:S02]  /*8a70*/  FSETP.GEU.AND P4, PT, R47, -126, PT ;  /* 0xc2fc00002f00780b */ /* 0x000fc40003f8e000 */
[----:B------:R-:W1:Y:S02]  /*8a80*/  MUFU.EX2 R119, R44 ;  /* 0x0000002c00777308 */ /* 0x000e640000000800 */
[----:B------:R-:W-:Y:S01]  /*8a90*/  F2FP.F16.F32.PACK_AB R37, R117, R120 ;  /* 0x000000787525723e */ /* 0x000fe200000000ff */
        /* <DEDUP_REMOVED lines=12> */
[----:B------:R1:W3:Y:S04]  /*8b60*/  MUFU.EX2 R52, R23 ;  /* 0x0000001700347308 */ /* 0x0002e80000000800 */
[----:B------:R-:W-:Y:S01]  /*8b70*/  @!P5 FMUL R22, R22, 0.5 ;  /* 0x3f0000001616d820 */ /* 0x000fe20000400000 */
[----:B--2---:R-:W-:Y:S01]  /*8b80*/  @!P4 FMUL R48, R48, R48 ;  /* 0x000000303030c220 */ /* 0x004fe20000400000 */
[----:B------:R-:W-:-:S02]  /*8b90*/  FSETP.GEU.AND P4, PT, R51, -126, PT ;  /* 0xc2fc00003300780b */ /* 0x000fc40003f8e000 */
[----:B------:R2:W4:Y:S01]  /*8ba0*/  MUFU.EX2 R49, R22 ;  /* 0x0000001600317308 */ /* 0x0005220000000800 */
[----:B-1----:R-:W-:Y:S01]  /*8bb0*/  IMAD.MOV.U32 R23, RZ, RZ, -0x3ffffff0 ;  /* 0xc0000010ff177424 */ /* 0x002fe200078e00ff */
[----:B------:R-:W-:Y:S01]  /*8bc0*/  F2FP.F16.F32.PACK_AB R39, R48, R121 ;  /* 0x000000793027723e */ /* 0x000fe200000000ff */
[----:B------:R-:W-:-:S03]  /*8bd0*/  @!P3 FMUL R24, R24, 0.5 ;  /* 0x3f0000001818b820 */ /* 0x000fc60000400000 */
[----:B------:R-:W-:Y:S02]  /*8be0*/  R2UR UR7, R23 ;  /* 0x00000000170772ca */ /* 0x000fe400000e0000 */
[----:B------:R1:W5:Y:S01]  /*8bf0*/  MUFU.EX2 R50, R24 ;  /* 0x0000001800327308 */ /* 0x0003620000000800 */
[----:B--2---:R-:W-:Y:S01]  /*8c00*/  LEA R22, R17, UR15, 0x8 ;  /* 0x0000000f11167c11 */ /* 0x004fe2000f8e40ff */
[----:B---3--:R-:W-:Y:S01]  /*8c10*/  @!P6 FMUL R52, R52, R52 ;  /* 0x000000343434e220 */ /* 0x008fe20000400000 */
[----:B------:R-:W-:Y:S01]  /*8c20*/  FSETP.GEU.AND P6, PT, R53, -126, PT ;  /* 0xc2fc00003500780b */ /* 0x000fe20003fce000 */
[----:B------:R-:W-:Y:S01]  /*8c30*/  @!P4 FMUL R51, R51, 0.5 ;  /* 0x3f0000003333c820 */ /* 0x000fe20000400000 */
[C---:B------:R-:W-:Y:S02]  /*8c40*/  R2UR UR6, R22.reuse ;  /* 0x00000000160672ca */ /* 0x040fe400000e0000 */
[C---:B------:R-:W-:Y:S01]  /*8c50*/  IADD3 R14, R22.reuse, 0xa0, RZ ;  /* 0x000000a0160e7810 */ /* 0x040fe20007ffe0ff */
[----:B-1----:R-:W-:-:S02]  /*8c60*/  VIADD R24, R22, 0x20 ;  /* 0x0000002016187836 */ /* 0x002fc40000000000 */
[----:B------:R-:W1:Y:S01]  /*8c70*/  MUFU.EX2 R51, R51 ;  /* 0x0000003300337308 */ /* 0x000e620000000800 */
[----:B----4-:R-:W-:Y:S01]  /*8c80*/  @!P5 FMUL R49, R49, R49 ;  /* 0x000000313131d220 */ /* 0x010fe20000400000 */
[----:B------:R-:W-:-:S04]  /*8c90*/  FSETP.GEU.AND P5, PT, R124, -126, PT ;  /* 0xc2fc00007c00780b */ /* 0x000fc80003fae000 */
[----:B------:R-:W-:Y:S01]  /*8ca0*/  @!P6 FMUL R53, R53, 0.5 ;  /* 0x3f0000003535e820 */ /* 0x000fe20000400000 */
[----:B-----5:R-:W-:Y:S01]  /*8cb0*/  @!P3 FMUL R50, R50, R50 ;  /* 0x000000323232b220 */ /* 0x020fe20000400000 */
[----:B------:R-:W-:Y:S01]  /*8cc0*/  HGMMA.64x16x16.F32 R88, R28, gdesc[UR4].tnspB, R88, gsb0 ;  /* 0x402000041c587df0 */ /* 0x000fe20008000858 */
[----:B------:R-:W-:Y:S02]  /*8cd0*/  FSETP.GEU.AND P3, PT, R25, -126, PT ;  /* 0xc2fc00001900780b */ /* 0x000fe40003f6e000 */
[----:B------:R-:W-:Y:S01]  /*8ce0*/  R2UR UR6, R24 ;  /* 0x00000000180672ca */ /* 0x000fe200000e0000 */
[----:B------:R-:W2:Y:S01]  /*8cf0*/  MUFU.EX2 R53, R53 ;  /* 0x0000003500357308 */ /* 0x000ea20000000800 */
[----:B------:R-:W-:Y:S01]  /*8d00*/  F2FP.F16.F32.PACK_AB R24, R112, R107 ;  /* 0x0000006b7018723e */ /* 0x000fe200000000ff */
[----:B------:R-:W-:Y:S01]  /*8d10*/  FADD R107, R106, R107 ;  /* 0x0000006b6a6b7221 */ /* 0x000fe20000000000 */
[----:B------:R-:W-:Y:S01]  /*8d20*/  @!P5 FMUL R124, R124, 0.5 ;  /* 0x3f0000007c7cd820 */ /* 0x000fe20000400000 */
[----:B------:R-:W-:Y:S01]  /*8d30*/  F2FP.F16.F32.PACK_AB R32, R52, R49 ;  /* 0x000000313420723e */ /* 0x000fe200000000ff */
[----:B-1----:R-:W-:Y:S01]  /*8d40*/  @!P4 FMUL R51, R51, R51 ;  /* 0x000000333333c220 */ /* 0x002fe20000400000 */
[----:B------:R-:W-:Y:S01]  /*8d50*/  FSETP.GEU.AND P4, PT, R54, -126, PT ;  /* 0xc2fc00003600780b */ /* 0x000fe20003f8e000 */
[----:B------:R-:W-:-:S02]  /*8d60*/  FADD R107, R107, R112 ;  /* 0x000000706b6b7221 */ /* 0x000fc40000000000 */
[----:B------:R-:W1:Y:S01]  /*8d70*/  MUFU.EX2 R124, R124 ;  /* 0x0000007c007c7308 */ /* 0x000e620000000800 */
[----:B------:R-:W-:Y:S01]  /*8d80*/  @!P3 FMUL R25, R25, 0.5 ;  /* 0x3f0000001919b820 */ /* 0x000fe20000400000 */
[----:B------:R-:W-:Y:S01]  /*8d90*/  F2FP.F16.F32.PACK_AB R33, R51, R50 ;  /* 0x000000323321723e */ /* 0x000fe200000000ff */
[----:B------:R-:W-:-:S04]  /*8da0*/  FADD R116, R107, R116 ;  /* 0x000000746b747221 */ /* 0x000fc80000000000 */
[----:B------:R-:W-:Y:S01]  /*8db0*/  FADD R116, R116, R113 ;  /* 0x0000007174747221 */ /* 0x000fe20000000000 */
[----:B------:R3:W4:Y:S01]  /*8dc0*/  MUFU.EX2 R23, R25 ;  /* 0x0000001900177308 */ /* 0x0007220000000800 */
[----:B--2---:R-:W-:Y:S01]  /*8dd0*/  @!P6 FMUL R53, R53, R53 ;  /* 0x000000353535e220 */ /* 0x004fe20000400000 */
[----:B------:R-:W-:Y:S01]  /*8de0*/  @!P4 FMUL R54, R54, 0.5 ;  /* 0x3f0000003636c820 */ /* 0x000fe20000400000 */
[----:B------:R-:W-:Y:S01]  /*8df0*/  FSETP.GEU.AND P6, PT, R57, -126, PT ;  /* 0xc2fc00003900780b */ /* 0x000fe20003fce000 */
[----:B------:R-:W-:-:S04]  /*8e00*/  FADD R115, R116, R115 ;  /* 0x0000007374737221 */ /* 0x000fc80000000000 */
[----:B------:R-:W2:Y:S01]  /*8e10*/  MUFU.EX2 R54, R54 ;  /* 0x0000003600367308 */ /* 0x000ea20000000800 */
[----:B---3--:R-:W-:Y:S02]  /*8e20*/  IMAD.MOV.U32 R25, RZ, RZ, -0x3ffffff0 ;  /* 0xc0000010ff197424 */ /* 0x008fe400078e00ff */
[----:B-1----:R-:W-:Y:S01]  /*8e30*/  @!P5 FMUL R124, R124, R124 ;  /* 0x0000007c7c7cd220 */ /* 0x002fe20000400000 */
[----:B------:R-:W-:Y:S01]  /*8e40*/  FSETP.GEU.AND P5, PT, R56, -126, PT ;  /* 0xc2fc00003800780b */ /* 0x000fe20003fae000 */
[----:B------:R-:W-:Y:S01]  /*8e50*/  FADD R118, R115, R118 ;  /* 0x0000007673767221 */ /* 0x000fe20000000000 */
[----:B------:R-:W-:Y:S02]  /*8e60*/  R2UR UR7, R25 ;  /* 0x00000000190772ca */ /* 0x000fe400000e0000 */
[----:B------:R-:W-:Y:S01]  /*8e70*/  F2FP.F16.F32.PACK_AB R25, R114, R109 ;  /* 0x0000006d7219723e */ /* 0x000fe200000000ff */
[----:B----4-:R-:W-:Y:S01]  /*8e80*/  @!P3 FMUL R23, R23, R23 ;  /* 0x000000171717b220 */ /* 0x010fe20000400000 */
[----:B------:R-:W-:Y:S01]  /*8e90*/  @!P6 FMUL R57, R57, 0.5 ;  /* 0x3f0000003939e820 */ /* 0x000fe20000400000 */
[----:B------:R-:W-:Y:S01]  /*8ea0*/  F2FP.F16.F32.PACK_AB R34, R53, R124 ;  /* 0x0000007c3522723e */ /* 0x000fe200000000ff */
[----:B------:R-:W-:Y:S01]  /*8eb0*/  FADD R109, R104, R109 ;  /* 0x0000006d686d7221 */ /* 0x000fe20000000000 */
[----:B------:R-:W-:-:S02]  /*8ec0*/  WARPGROUP.DEPBAR.LE gsb0, 0x0 ;  /* 0x00008000000079c5 */ /* 0x000fc40000010000 */
[----:B------:R-:W-:Y:S01]  /*8ed0*/  WARPGROUP.ARRIVE ;  /* 0x00000000000079c5 */ /* 0x000fe20000000000 */
[-CC-:B------:R-:W-:Y:S01]  /*8ee0*/  FFMA R31, R59, R96.reuse, -R97.reuse ;  /* 0x000000603b1f7223 */ /* 0x180fe20000000861 */
[--C-:B------:R-:W-:Y:S01]  /*8ef0*/  FFMA R30, R58, R96, -R97.reuse ;  /* 0x000000603a1e7223 */ /* 0x100fe20000000861 */
[----:B--2---:R-:W-:Y:S01]  /*8f00*/  @!P4 FMUL R54, R54, R54 ;  /* 0x000000363636c220 */ /* 0x004fe20000400000 */
[----:B------:R-:W-:Y:S01]  /*8f10*/  @!P5 FMUL R56, R56, 0.5 ;  /* 0x3f0000003838d820 */ /* 0x000fe20000400000 */
[----:B------:R1:W2:Y:S01]  /*8f20*/  MUFU.EX2 R29, R57 ;  /* 0x00000039001d7308 */ /* 0x0002a20000000800 */
[----:B------:R-:W-:Y:S01]  /*8f30*/  HGMMA.64x16x16.F32 R88, R24, gdesc[UR4].tnspB, R88, gsb0 ;  /* 0x4020000418587df0 */ /* 0x000fe20008000858 */
[----:B------:R-:W-:Y:S01]  /*8f40*/  FSETP.GEU.AND P4, PT, R31, -126, PT ;  /* 0xc2fc00001f00780b */ /* 0x000fe20003f8e000 */
[-C--:B------:R-:W-:Y:S01]  /*8f50*/  FFMA R58, R67, R96.reuse, -R97 ;  /* 0x00000060433a7223 */ /* 0x080fe20000000861 */
[----:B------:R-:W-:Y:S01]  /*8f60*/  FSETP.GEU.AND P3, PT, R30, -126, PT ;  /* 0xc2fc00001e00780b */ /* 0x000fe20003f6e000 */
[----:B------:R-:W-:Y:S01]  /*8f70*/  FADD R114, R109, R114 ;  /* 0x000000726d727221 */ /* 0x000fe20000000000 */
[----:B------:R-:W-:Y:S01]  /*8f80*/  F2FP.F16.F32.PACK_AB R35, R54, R23 ;  /* 0x000000173623723e */ /* 0x000fe200000000ff */
[----:B------:R-:W-:Y:S01]  /*8f90*/  FADD R119, R118, R119 ;  /* 0x0000007776777221 */ /* 0x000fe20000000000 */
[----:B------:R3:W4:Y:S01]  /*8fa0*/  MUFU.EX2 R28, R56 ;  /* 0x00000038001c7308 */ /* 0x0007220000000800 */
[----:B-1----:R-:W-:Y:S01]  /*8fb0*/  FFMA R57, R64, R96, -R21 ;  /* 0x0000006040397223 */ /* 0x002fe20000000815 */
[----:B------:R-:W-:Y:S01]  /*8fc0*/  FADD R111, R114, R111 ;  /* 0x0000006f726f7221 */ /* 0x000fe20000000000 */
[----:B------:R-:W-:-:S03]  /*8fd0*/  FADD R122, R119, R122 ;  /* 0x0000007a777a7221 */ /* 0x000fc60000000000 */
[----:B------:R-:W-:Y:S01]  /*8fe0*/  FADD R111, R111, R110 ;  /* 0x0000006e6f6f7221 */ /* 0x000fe20000000000 */
[----:B------:R-:W-:Y:S01]  /*8ff0*/  @!P4 FMUL R31, R31, 0.5 ;  /* 0x3f0000001f1fc820 */ /* 0x000fe20000400000 */
[----:B------:R-:W-:Y:S01]  /*9000*/  FADD R49, R122, R49 ;  /* 0x000000317a317221 */ /* 0x000fe20000000000 */
[----:B------:R-:W-:Y:S01]  /*9010*/  @!P3 FMUL R30, R30, 0.5 ;  /* 0x3f0000001e1eb820 */ /* 0x000fe20000400000 */
[----:B---3--:R-:W-:Y:S01]  /*9020*/  FFMA R56, R63, R96, -R97 ;  /* 0x000000603f387223 */ /* 0x008fe20000000861 */
[----:B--2---:R-:W-:Y:S01]  /*9030*/  @!P6 FMUL R29, R29, R29 ;  /* 0x0000001d1d1de220 */ /* 0x004fe20000400000 */
[----:B------:R-:W-:Y:S01]  /*9040*/  FSETP.GEU.AND P6, PT, R61, -126, PT ;  /* 0xc2fc00003d00780b */ /* 0x000fe20003fce000 */
[----:B------:R-:W1:Y:S01]  /*9050*/  MUFU.EX2 R31, R31 ;  /* 0x0000001f001f7308 */ /* 0x000e620000000800 */
[----:B------:R-:W-:Y:S01]  /*9060*/  FADD R120, R111, R120 ;  /* 0x000000786f787221 */ /* 0x000fe20000000000 */
[----:B------:R-:W-:Y:S01]  /*9070*/  FADD R49, R49, R52 ;  /* 0x0000003431317221 */ /* 0x000fe20000000000 */
[----:B----4-:R-:W-:Y:S01]  /*9080*/  @!P5 FMUL R28, R28, R28 ;  /* 0x0000001c1c1cd220 */ /* 0x010fe20000400000 */
[----:B------:R-:W-:Y:S01]  /*9090*/  FSETP.GEU.AND P5, PT, R55, -126, PT ;  /* 0xc2fc00003700780b */ /* 0x000fe20003fae000 */
[----:B------:R-:W-:Y:S01]  /*90a0*/  FADD R120, R120, R117 ;  /* 0x0000007578787221 */ /* 0x000fe20000000000 */
[----:B------:R-:W-:-:S02]  /*90b0*/  FADD R124, R49, R124 ;  /* 0x0000007c317c7221 */ /* 0x000fc40000000000 */
[----:B------:R-:W2:Y:S01]  /*90c0*/  MUFU.EX2 R30, R30 ;  /* 0x0000001e001e7308 */ /* 0x000ea20000000800 */
[----:B------:R-:W-:Y:S01]  /*90d0*/  F2FP.F16.F32.PACK_AB R44, R29, R28 ;  /* 0x0000001c1d2c723e */ /* 0x000fe200000000ff */
[----:B------:R-:W-:Y:S01]  /*90e0*/  FADD R121, R120, R121 ;  /* 0x0000007978797221 */ /* 0x000fe20000000000 */
[----:B------:R-:W-:Y:S01]  /*90f0*/  FADD R53, R124, R53 ;  /* 0x000000357c357221 */ /* 0x000fe20000000000 */
[----:B------:R-:W-:Y:S02]  /*9100*/  @!P6 FMUL R61, R61, 0.5 ;  /* 0x3f0000003d3de820 */ /* 0x000fe40000400000 */
[----:B------:R-:W-:Y:S01]  /*9110*/  FADD R121, R121, R48 ;  /* 0x0000003079797221 */ /* 0x000fe20000000000 */
[----:B------:R-:W-:Y:S01]  /*9120*/  FADD R28, R53, R28 ;  /* 0x0000001c351c7221 */ /* 0x000fe20000000000 */
[----:B-1----:R-:W-:Y:S01]  /*9130*/  @!P4 FMUL R31, R31, R31 ;  /* 0x0000001f1f1fc220 */ /* 0x002fe20000400000 */
[----:B------:R-:W-:Y:S01]  /*9140*/  FSETP.GEU.AND P4, PT, R56, -126, PT ;  /* 0xc2fc00003800780b */ /* 0x000fe20003f8e000 */
[----:B------:R-:W-:Y:S01]  /*9150*/  @!P5 FMUL R55, R55, 0.5 ;  /* 0x3f0000003737d820 */ /* 0x000fe20000400000 */
[----:B------:R-:W-:Y:S01]  /*9160*/  FADD R50, R121, R50 ;  /* 0x0000003279327221 */ /* 0x000fe20000000000 */
[----:B------:R-:W-:Y:S01]  /*9170*/  FADD R28, R28, R29 ;  /* 0x0000001d1c1c7221 */ /* 0x000fe20000000000 */
[----:B------:R-:W-:-:S02]  /*9180*/  WARPGROUP.DEPBAR.LE gsb0, 0x0 ;  /* 0x00008000000079c5 */ /* 0x000fc40000010000 */
[----:B------:R-:W-:Y:S01]  /*9190*/  IMAD.MOV.U32 R25, RZ, RZ, -0x3ffffff0 ;  /* 0xc0000010ff197424 */ /* 0x000fe200078e00ff */
[----:B------:R-:W-:Y:S01]  /*91a0*/  IADD3 R24, R22, 0x40, RZ ;  /* 0x0000004016187810 */ /* 0x000fe20007ffe0ff */
[----:B------:R-:W-:Y:S01]  /*91b0*/  WARPGROUP.ARRIVE ;  /* 0x00000000000079c5 */ /* 0x000fe20000000000 */
[----:B--2---:R-:W-:Y:S01]  /*91c0*/  @!P3 FMUL R30, R30, R30 ;  /* 0x0000001e1e1eb220 */ /* 0x004fe20000400000 */
[----:B------:R-:W-:Y:S01]  /*91d0*/  FSETP.GEU.AND P3, PT, R62, -126, PT ;  /* 0xc2fc00003e00780b */ /* 0x000fe20003f6e000 */
[----:B------:R-:W1:Y:S01]  /*91e0*/  MUFU.EX2 R55, R55 ;  /* 0x0000003700377308 */ /* 0x000e620000000800 */
[----:B------:R-:W-:Y:S01]  /*91f0*/  R2UR UR6, R24 ;  /* 0x00000000180672ca */ /* 0x000fe200000e0000 */
[----:B------:R-:W-:Y:S01]  /*9200*/  VIADD R24, R22, 0x60 ;  /* 0x0000006016187836 */ /* 0x000fe20000000000 */
[----:B------:R-:W-:Y:S01]  /*9210*/  R2UR UR7, R25 ;  /* 0x00000000190772ca */ /* 0x000fe200000e0000 */
[----:B------:R-:W-:Y:S02]  /*9220*/  IMAD.MOV.U32 R25, RZ, RZ, -0x3ffffff0 ;  /* 0xc0000010ff197424 */ /* 0x000fe400078e00ff */
[----:B------:R-:W-:Y:S01]  /*9230*/  @!P4 FMUL R56, R56, 0.5 ;  /* 0x3f0000003838c820 */ /* 0x000fe20000400000 */
[----:B------:R-:W-:Y:S01]  /*9240*/  F2FP.F16.F32.PACK_AB R45, R31, R30 ;  /* 0x0000001e1f2d723e */ /* 0x000fe200000000ff */
[----:B------:R-:W2:Y:S04]  /*9250*/  MUFU.EX2 R26, R61 ;  /* 0x0000003d001a7308 */ /* 0x000ea80000000800 */
[----:B------:R-:W-:-:S04]  /*9260*/  @!P3 FMUL R62, R62, 0.5 ;  /* 0x3f0000003e3eb820 */ /* 0x000fc80000400000 */
[----:B------:R-:W-:Y:S01]  /*9270*/  HGMMA.64x16x16.F32 R88, R36, gdesc[UR4].tnspB, R88, gsb0 ;  /* 0x4020000424587df0 */ /* 0x000fe20008000858 */
[----:B------:R-:W-:Y:S01]  /*9280*/  R2UR UR6, R24 ;  /* 0x00000000180672ca */ /* 0x000fe200000e0000 */
[----:B------:R-:W3:Y:S01]  /*9290*/  MUFU.EX2 R56, R56 ;  /* 0x0000003800387308 */ /* 0x000ee20000000800 */
[----:B------:R-:W-:Y:S01]  /*92a0*/  R2UR UR7, R25 ;  /* 0x00000000190772ca */ /* 0x000fe200000e0000 */
[----:B-1----:R-:W-:Y:S01]  /*92b0*/  @!P5 FMUL R55, R55, R55 ;  /* 0x000000373737d220 */ /* 0x002fe20000400000 */
[----:B------:R-:W-:Y:S01]  /*92c0*/  FSETP.GEU.AND P5, PT, R57, -126, PT ;  /* 0xc2fc00003900780b */ /* 0x000fe20003fae000 */
[----:B------:R-:W-:Y:S02]  /*92d0*/  VIADD R24, R22, 0x80 ;  /* 0x0000008016187836 */ /* 0x000fe40000000000 */
[----:B------:R-:W-:Y:S02]  /*92e0*/  IMAD.MOV.U32 R25, RZ, RZ, -0x3ffffff0 ;  /* 0xc0000010ff197424 */ /* 0x000fe400078e00ff */
[----:B--2---:R-:W-:Y:S01]  /*92f0*/  @!P6 FMUL R26, R26, R26 ;  /* 0x0000001a1a1ae220 */ /* 0x004fe20000400000 */
[----:B------:R-:W1:Y:S01]  /*9300*/  MUFU.EX2 R27, R62 ;  /* 0x0000003e001b7308 */ /* 0x000e620000000800 */
[----:B------:R-:W-:-:S03]  /*9310*/  FSETP.GEU.AND P6, PT, R65, -126, PT ;  /* 0xc2fc00004100780b */ /* 0x000fc60003fce000 */
[----:B------:R-:W-:Y:S01]  /*9320*/  F2FP.F16.F32.PACK_AB R46, R26, R55 ;  /* 0x000000371a2e723e */ /* 0x000fe200000000ff */
[----:B------:R-:W-:Y:S02]  /*9330*/  FADD R55, R28, R55 ;  /* 0x000000371c377221 */ /* 0x000fe40000000000 */
[----:B------:R-:W-:Y:S01]  /*9340*/  @!P5 FMUL R57, R57, 0.5 ;  /* 0x3f0000003939d820 */ /* 0x000fe20000400000 */
[----:B---3--:R-:W-:Y:S01]  /*9350*/  @!P4 FMUL R56, R56, R56 ;  /* 0x000000383838c220 */ /* 0x008fe20000400000 */
[----:B------:R-:W-:Y:S01]  /*9360*/  FSETP.GEU.AND P4, PT, R58, -126, PT ;  /* 0xc2fc00003a00780b */ /* 0x000fe20003f8e000 */
[----:B------:R-:W-:-:S04]  /*9370*/  FADD R26, R55, R26 ;  /* 0x0000001a371a7221 */ /* 0x000fc80000000000 */
[----:B------:R-:W-:Y:S01]  /*9380*/  @!P6 FMUL R65, R65, 0.5 ;  /* 0x3f0000004141e820 */ /* 0x000fe20000400000 */
[----:B------:R-:W2:Y:S01]  /*9390*/  MUFU.EX2 R57, R57 ;  /* 0x0000003900397308 */ /* 0x000ea20000000800 */
[----:B-1----:R-:W-:Y:S01]  /*93a0*/  @!P3 FMUL R27, R27, R27 ;  /* 0x0000001b1b1bb220 */ /* 0x002fe20000400000 */
[----:B------:R-:W-:-:S04]  /*93b0*/  FSETP.GEU.AND P3, PT, R66, -126, PT ;  /* 0xc2fc00004200780b */ /* 0x000fc80003f6e000 */
[----:B------:R-:W-:Y:S01]  /*93c0*/  F2FP.F16.F32.PACK_AB R47, R56, R27 ;  /* 0x0000001b382f723e */ /* 0x000fe200000000ff */
[----:B------:R-:W-:-:S06]  /*93d0*/  @!P4 FMUL R58, R58, 0.5 ;  /* 0x3f0000003a3ac820 */ /* 0x000fcc0000400000 */
[----:B------:R-:W1:Y:S02]  /*93e0*/  MUFU.EX2 R58, R58 ;  /* 0x0000003a003a7308 */ /* 0x000e640000000800 */
[----:B------:R-:W-:Y:S01]  /*93f0*/  @!P3 FMUL R66, R66, 0.5 ;  /* 0x3f0000004242b820 */ /* 0x000fe20000400000 */
[----:B------:R-:W-:Y:S02]  /*9400*/  WARPGROUP.DEPBAR.LE gsb0, 0x0 ;  /* 0x00008000000079c5 */ /* 0x000fe40000010000 */
[----:B------:R-:W-:Y:S01]  /*9410*/  WARPGROUP.ARRIVE ;  /* 0x00000000000079c5 */ /* 0x000fe20000000000 */
[-CC-:B------:R-:W-:Y:S01]  /*9420*/  FFMA R39, R68, R96.reuse, -R21.reuse ;  /* 0x0000006044277223 */ /* 0x180fe20000000815 */
[----:B------:R-:W-:Y:S01]  /*9430*/  FFMA R38, R69, R96, -R21 ;  /* 0x0000006045267223 */ /* 0x000fe20000000815 */
[----:B------:R-:W3:Y:S01]  /*9440*/  MUFU.EX2 R36, R65 ;  /* 0x0000004100247308 */ /* 0x000ee20000000800 */
[----:B--2---:R-:W-:Y:S02]  /*9450*/  @!P5 FMUL R57, R57, R57 ;  /* 0x000000393939d220 */ /* 0x004fe40000400000 */
[----:B------:R-:W-:Y:S01]  /*9460*/  HGMMA.64x16x16.F32 R88, R32, gdesc[UR4].tnspB, R88, gsb0 ;  /* 0x4020000420587df0 */ /* 0x000fe20008000858 */
[----:B------:R-:W-:-:S02]  /*9470*/  R2UR UR6, R24 ;  /* 0x00000000180672ca */ /* 0x000fc400000e0000 */
[----:B------:R-:W-:Y:S02]  /*9480*/  R2UR UR7, R25 ;  /* 0x00000000190772ca */ /* 0x000fe400000e0000 */
[----:B------:R-:W2:Y:S01]  /*9490*/  MUFU.EX2 R37, R66 ;  /* 0x0000004200257308 */ /* 0x000ea20000000800 */
[----:B------:R-:W-:Y:S01]  /*94a0*/  FSETP.GEU.AND P5, PT, R39, -126, PT ;  /* 0xc2fc00002700780b */ /* 0x000fe20003fae000 */
[----:B-1----:R-:W-:Y:S01]  /*94b0*/  @!P4 FMUL R58, R58, R58 ;  /* 0x0000003a3a3ac220 */ /* 0x002fe20000400000 */
[----:B------:R-:W-:Y:S01]  /*94c0*/  FSETP.GEU.AND P4, PT, R71, -126, PT ;  /* 0xc2fc00004700780b */ /* 0x000fe20003f8e000 */
[----:B---3--:R-:W-:Y:S01]  /*94d0*/  @!P6 FMUL R36, R36, R36 ;  /* 0x000000242424e220 */ /* 0x008fe20000400000 */
[----:B------:R-:W-:-:S09]  /*94e0*/  FSETP.GEU.AND P6, PT, R38, -126, PT ;  /* 0xc2fc00002600780b */ /* 0x000fd20003fce000 */
[----:B------:R-:W-:Y:S01]  /*94f0*/  @!P5 FMUL R39, R39, 0.5 ;  /* 0x3f0000002727d820 */ /* 0x000fe20000400000 */
[----:B------:R-:W-:Y:S01]  /*9500*/  F2FP.F16.F32.PACK_AB R40, R36, R57 ;  /* 0x000000392428723e */ /* 0x000fe200000000ff */
[----:B------:R-:W-:Y:S01]  /*9510*/  @!P4 FMUL R71, R71, 0.5 ;  /* 0x3f0000004747c820 */ /* 0x000fe20000400000 */
[----:B--2---:R-:W-:Y:S01]  /*9520*/  @!P3 FMUL R37, R37, R37 ;  /* 0x000000252525b220 */ /* 0x004fe20000400000 */
[----:B------:R-:W-:Y:S01]  /*9530*/  FSETP.GEU.AND P3, PT, R70, -126, PT ;  /* 0xc2fc00004600780b */ /* 0x000fe20003f6e000 */
[----:B------:R-:W-:Y:S01]  /*9540*/  FADD R57, R26, R57 ;  /* 0x000000391a397221 */ /* 0x000fe20000000000 */
[----:B------:R-:W1:Y:S01]  /*9550*/  MUFU.EX2 R39, R39 ;  /* 0x0000002700277308 */ /* 0x000e620000000800 */
[----:B------:R-:W-:Y:S01]  /*9560*/  SEL R26, R6, RZ, P2 ;  /* 0x000000ff061a7207 */ /* 0x000fe20001000000 */
[----:B------:R-:W-:Y:S01]  /*9570*/  @!P6 FMUL R38, R38, 0.5 ;  /* 0x3f0000002626e820 */ /* 0x000fe20000400000 */
[----:B------:R-:W-:Y:S01]  /*9580*/  F2FP.F16.F32.PACK_AB R41, R58, R37 ;  /* 0x000000253a29723e */ /* 0x000fe200000000ff */
[----:B------:R-:W-:Y:S01]  /*9590*/  FADD R36, R57, R36 ;  /* 0x0000002439247221 */ /* 0x000fe20000000000 */
[----:B------:R-:W-:-:S03]  /*95a0*/  LEA R6, R26, R13, 0x3 ;  /* 0x0000000d1a067211 */ /* 0x000fc600078e18ff */
[----:B------:R-:W2:Y:S01]  /*95b0*/  MUFU.EX2 R38, R38 ;  /* 0x0000002600267308 */ /* 0x000ea20000000800 */
[----:B------:R-:W-:Y:S02]  /*95c0*/  PRMT R6, RZ, 0x654, R6 ;  /* 0x00000654ff067816 */ /* 0x000fe40000000006 */
[----:B------:R-:W-:Y:S01]  /*95d0*/  @!P3 FMUL R70, R70, 0.5 ;  /* 0x3f0000004646b820 */ /* 0x000fe20000400000 */
[----:B------:R-:W-:Y:S02]  /*95e0*/  WARPGROUP.DEPBAR.LE gsb0, 0x0 ;  /* 0x00008000000079c5 */ /* 0x000fe40000010000 */
[----:B------:R-:W-:Y:S02]  /*95f0*/  WARPGROUP.ARRIVE ;  /* 0x00000000000079c5 */ /* 0x000fe40000000000 */
[----:B------:R-:W3:Y:S01]  /*9600*/  MUFU.EX2 R33, R70 ;  /* 0x0000004600217308 */ /* 0x000ee20000000800 */
[-C--:B------:R-:W-:Y:S01]  /*9610*/  FFMA R35, R75, R96.reuse, -R97 ;  /* 0x000000604b237223 */ /* 0x080fe20000000861 */
[----:B-1----:R-:W-:Y:S01]  /*9620*/  @!P5 FMUL R39, R39, R39 ;  /* 0x000000272727d220 */ /* 0x002fe20000400000 */
[----:B------:R-:W-:Y:S01]  /*9630*/  FFMA R34, R72, R96, -R21 ;  /* 0x0000006048227223 */ /* 0x000fe20000000815 */
[----:B------:R-:W-:Y:S01]  /*9640*/  HGMMA.64x16x16.F32 R88, R44, gdesc[UR4].tnspB, R88, gsb0 ;  /* 0x402000042c587df0 */ /* 0x000fe20008000858 */
[----:B--2---:R-:W-:Y:S01]  /*9650*/  @!P6 FMUL R38, R38, R38 ;  /* 0x000000262626e220 */ /* 0x004fe20000400000 */
[----:B------:R-:W-:-:S02]  /*9660*/  R2UR UR6, R14 ;  /* 0x000000000e0672ca */ /* 0x000fc400000e0000 */
[----:B------:R-:W1:Y:S01]  /*9670*/  MUFU.EX2 R32, R71 ;  /* 0x0000004700207308 */ /* 0x000e620000000800 */
[----:B------:R-:W-:Y:S01]  /*9680*/  R2UR UR7, R15 ;  /* 0x000000000f0772ca */ /* 0x000fe200000e0000 */
[----:B------:R-:W-:Y:S01]  /*9690*/  VIADD R14, R22, 0xc0 ;  /* 0x000000c0160e7836 */ /* 0x000fe20000000000 */
[----:B------:R-:W-:Y:S01]  /*96a0*/  F2FP.F16.F32.PACK_AB R42, R38, R39 ;  /* 0x00000027262a723e */ /* 0x000fe200000000ff */
[----:B------:R-:W-:Y:S01]  /*96b0*/  IMAD.MOV.U32 R15, RZ, RZ, -0x3ffffff0 ;  /* 0xc0000010ff0f7424 */ /* 0x000fe200078e00ff */
[----:B------:R-:W-:Y:S01]  /*96c0*/  FSETP.GEU.AND P6, PT, R73, -126, PT ;  /* 0xc2fc00004900780b */ /* 0x000fe20003fce000 */
[----:B------:R-:W-:Y:S01]  /*96d0*/  VIADD R22, R22, 0xe0 ;  /* 0x000000e016167836 */ /* 0x000fe20000000000 */
[----:B------:R-:W-:Y:S01]  /*96e0*/  FSETP.GEU.AND P5, PT, R34, -126, PT ;  /* 0xc2fc00002200780b */ /* 0x000fe20003fae000 */
[----:B------:R-:W-:Y:S01]  /*96f0*/  FADD R39, R36, R39 ;  /* 0x0000002724277221 */ /* 0x000fe20000000000 */
[----:B---3--:R-:W-:Y:S01]  /*9700*/  @!P3 FMUL R33, R33, R33 ;  /* 0x000000212121b220 */ /* 0x008fe20000400000 */
[----:B------:R-:W-:-:S02]  /*9710*/  FSETP.GEU.AND P3, PT, R74, -126, PT ;  /* 0xc2fc00004a00780b */ /* 0x000fc40003f6e000 */
[----:B------:R-:W-:Y:S01]  /*9720*/  FADD R39, R39, R38 ;  /* 0x0000002627277221 */ /* 0x000fe20000000000 */
[----:B-1----:R-:W-:Y:S01]  /*9730*/  @!P4 FMUL R32, R32, R32 ;  /* 0x000000202020c220 */ /* 0x002fe20000400000 */
[----:B------:R-:W-:-:S04]  /*9740*/  FSETP.GEU.AND P4, PT, R35, -126, PT ;  /* 0xc2fc00002300780b */ /* 0x000fc80003f8e000 */
[----:B------:R-:W-:Y:S02]  /*9750*/  @!P6 FMUL R73, R73, 0.5 ;  /* 0x3f0000004949e820 */ /* 0x000fe40000400000 */
[----:B------:R-:W-:Y:S01]  /*9760*/  @!P5 FMUL R34, R34, 0.5 ;  /* 0x3f0000002222d820 */ /* 0x000fe20000400000 */
[----:B------:R-:W-:Y:S02]  /*9770*/  F2FP.F16.F32.PACK_AB R43, R32, R33 ;  /* 0x00000021202b723e */ /* 0x000fe400000000ff */
[----:B------:R-:W-:Y:S01]  /*9780*/  @!P3 FMUL R74, R74, 0.5 ;  /* 0x3f0000004a4ab820 */ /* 0x000fe20000400000 */
[----:B------:R-:W1:Y:S03]  /*9790*/  MUFU.EX2 R25, R73 ;  /* 0x0000004900197308 */ /* 0x000e660000000800 */
[----:B------:R-:W-:-:S05]  /*97a0*/  @!P4 FMUL R35, R35, 0.5 ;  /* 0x3f0000002323c820 */ /* 0x000fca0000400000 */
[----:B------:R-:W2:Y:S01]  /*97b0*/  MUFU.EX2 R24, R74 ;  /* 0x0000004a00187308 */ /* 0x000ea20000000800 */
[----:B------:R-:W-:Y:S02]  /*97c0*/  WARPGROUP.DEPBAR.LE gsb0, 0x0 ;  /* 0x00008000000079c5 */ /* 0x000fe40000010000 */
[----:B------:R-:W-:-:S05]  /*97d0*/  WARPGROUP.ARRIVE ;  /* 0x00000000000079c5 */ /* 0x000fca0000000000 */
[----:B------:R-:W3:Y:S01]  /*97e0*/  MUFU.EX2 R35, R35 ;  /* 0x0000002300237308 */ /* 0x000ee20000000800 */
[-C--:B------:R-:W-:Y:S01]  /*97f0*/  FFMA R45, R77, R96.reuse, -R21 ;  /* 0x000000604d2d7223 */ /* 0x080fe20000000815 */
[----:B------:R-:W-:Y:S01]  /*9800*/  FFMA R46, R78, R96, -R97 ;  /* 0x000000604e2e7223 */ /* 0x000fe20000000861 */
[----:B-1----:R-:W-:Y:S01]  /*9810*/  @!P6 FMUL R25, R25, R25 ;  /* 0x000000191919e220 */ /* 0x002fe20000400000 */
[----:B------:R-:W-:Y:S02]  /*9820*/  HGMMA.64x16x16.F32 R88, R40, gdesc[UR4].tnspB, R88, gsb0 ;  /* 0x4020000428587df0 */ /* 0x000fe40008000858 */
[----:B------:R-:W-:Y:S01]  /*9830*/  FSETP.GEU.AND P6, PT, R45, -126, PT ;  /* 0xc2fc00002d00780b */ /* 0x000fe20003fce000 */
[----:B--2---:R-:W-:Y:S01]  /*9840*/  @!P3 FMUL R24, R24, R24 ;  /* 0x000000181818b220 */ /* 0x004fe20000400000 */
[----:B------:R-:W1:Y:S01]  /*9850*/  MUFU.EX2 R34, R34 ;  /* 0x0000002200227308 */ /* 0x000e620000000800 */
[----:B------:R-:W-:Y:S02]  /*9860*/  FSETP.GEU.AND P3, PT, R46, -126, PT ;  /* 0xc2fc00002e00780b */ /* 0x000fe40003f6e000 */
[----:B------:R-:W-:Y:S01]  /*9870*/  R2UR UR6, R14 ;  /* 0x000000000e0672ca */ /* 0x000fe200000e0000 */
[----:B------:R-:W-:Y:S01]  /*9880*/  FADD R14, R50, R51 ;  /* 0x00000033320e7221 */ /* 0x000fe20000000000 */
[----:B------:R-:W-:-:S03]  /*9890*/  R2UR UR7, R15 ;  /* 0x000000000f0772ca */ /* 0x000fc600000e0000 */
[----:B------:R-:W-:Y:S01]  /*98a0*/  FADD R23, R14, R23 ;  /* 0x000000170e177221 */ /* 0x000fe20000000000 */
[----:B---3--:R-:W-:Y:S01]  /*98b0*/  @!P4 FMUL R35, R35, R35 ;  /* 0x000000232323c220 */ /* 0x008fe20000400000 */
[----:B------:R-:W-:Y:S01]  /*98c0*/  FSETP.GEU.AND P4, PT, R79, -126, PT ;  /* 0xc2fc00004f00780b */ /* 0x000fe20003f8e000 */
[----:B------:R-:W-:Y:S01]  /*98d0*/  @!P6 FMUL R45, R45, 0.5 ;  /* 0x3f0000002d2de820 */ /* 0x000fe20000400000 */
[----:B------:R-:W-:Y:S02]  /*98e0*/  FADD R23, R23, R54 ;  /* 0x0000003617177221 */ /* 0x000fe40000000000 */
[----:B------:R-:W-:Y:S01]  /*98f0*/  @!P3 FMUL R46, R46, 0.5 ;  /* 0x3f0000002e2eb820 */ /* 0x000fe20000400000 */
[----:B------:R-:W-:Y:S01]  /*9900*/  F2FP.F16.F32.PACK_AB R49, R35, R24 ;  /* 0x000000182331723e */ /* 0x000fe200000000ff */
[----:B------:R-:W-:Y:S01]  /*9910*/  FADD R30, R23, R30 ;  /* 0x0000001e171e7221 */ /* 0x000fe20000000000 */
[----:B-1----:R-:W-:Y:S01]  /*9920*/  @!P5 FMUL R34, R34, R34 ;  /* 0x000000222222d220 */ /* 0x002fe20000400000 */
[----:B------:R-:W-:Y:S01]  /*9930*/  FSETP.GEU.AND P5, PT, R76, -126, PT ;  /* 0xc2fc00004c00780b */ /* 0x000fe20003fae000 */
[----:B------:R-:W1:Y:S01]  /*9940*/  MUFU.EX2 R45, R45 ;  /* 0x0000002d002d7308 */ /* 0x000e620000000800 */
[----:B------:R-:W-:-:S02]  /*9950*/  IMAD.MOV.U32 R23, RZ, RZ, -0x3ffffff0 ;  /* 0xc0000010ff177424 */ /* 0x000fc400078e00ff */
[----:B------:R-:W-:Y:S01]  /*9960*/  FADD R30, R30, R31 ;  /* 0x0000001f1e1e7221 */ /* 0x000fe20000000000 */
[----:B------:R-:W-:Y:S01]  /*9970*/  F2FP.F16.F32.PACK_AB R48, R25, R34 ;  /* 0x000000221930723e */ /* 0x000fe200000000ff */
[----:B------:R-:W-:Y:S01]  /*9980*/  @!P4 FMUL R79, R79, 0.5 ;  /* 0x3f0000004f4fc820 */ /* 0x000fe20000400000 */
[----:B------:R-:W-:Y:S01]  /*9990*/  FADD R34, R39, R34 ;  /* 0x0000002227227221 */ /* 0x000fe20000000000 */
[----:B------:R-:W-:Y:S01]  /*99a0*/  FADD R27, R30, R27 ;  /* 0x0000001b1e1b7221 */ /* 0x000fe20000000000 */
[----:B------:R-:W2:Y:S02]  /*99b0*/  MUFU.EX2 R46, R46 ;  /* 0x0000002e002e7308 */ /* 0x000ea40000000800 */
[----:B------:R-:W-:Y:S01]  /*99c0*/  FADD R25, R34, R25 ;  /* 0x0000001922197221 */ /* 0x000fe20000000000 */
[----:B------:R-:W-:Y:S01]  /*99d0*/  FADD R56, R27, R56 ;  /* 0x000000381b387221 */ /* 0x000fe20000000000 */
[----:B------:R-:W-:-:S03]  /*99e0*/  @!P5 FMUL R76, R76, 0.5 ;  /* 0x3f0000004c4cd820 */ /* 0x000fc60000400000 */
[----:B------:R-:W-:Y:S01]  /*99f0*/  FADD R37, R56, R37 ;  /* 0x0000002538257221 */ /* 0x000fe20000000000 */
[----:B------:R-:W3:Y:S01]  /*9a00*/  MUFU.EX2 R44, R76 ;  /* 0x0000004c002c7308 */ /* 0x000ee20000000800 */
[----:B-1----:R-:W-:Y:S02]  /*9a10*/  @!P6 FMUL R45, R45, R45 ;  /* 0x0000002d2d2de220 */ /* 0x002fe40000400000 */
[----:B------:R-:W-:Y:S01]  /*9a20*/  FADD R58, R37, R58 ;  /* 0x0000003a253a7221 */ /* 0x000fe20000000000 */
[----:B------:R-:W-:Y:S02]  /*9a30*/  WARPGROUP.DEPBAR.LE gsb0, 0x0 ;  /* 0x00008000000079c5 */ /* 0x000fe40000010000 */
[-CC-:B------:R-:W-:Y:S01]  /*9a40*/  FFMA R43, R81, R96.reuse, -R21.reuse ;  /* 0x00000060512b7223 */ /* 0x180fe20000000815 */
[----:B------:R-:W-:Y:S01]  /*9a50*/  FFMA R21, R85, R96, -R21 ;  /* 0x0000006055157223 */ /* 0x000fe20000000815 */
[----:B------:R-:W1:Y:S01]  /*9a60*/  MUFU.EX2 R41, R79 ;  /* 0x0000004f00297308 */ /* 0x000e620000000800 */
[----:B--2---:R-:W-:Y:S01]  /*9a70*/  @!P3 FMUL R46, R46, R46 ;  /* 0x0000002e2e2eb220 */ /* 0x004fe20000400000 */
[----:B------:R-:W-:Y:S01]  /*9a80*/  FSETP.GEU.AND P3, PT, R82, -126, PT ;  /* 0xc2fc00005200780b */ /* 0x000fe20003f6e000 */
[----:B------:R-:W-:Y:S01]  /*9a90*/  FADD R33, R58, R33 ;  /* 0x000000213a217221 */ /* 0x000fe20000000000 */
[----:B------:R-:W-:-:S03]  /*9aa0*/  FSETP.GEU.AND P6, PT, R43, -126, PT ;  /* 0xc2fc00002b00780b */ /* 0x000fc60003fce000 */
[----:B------:R-:W-:Y:S01]  /*9ab0*/  FADD R33, R33, R32 ;  /* 0x0000002021217221 */ /* 0x000fe20000000000 */
[----:B---3--:R-:W-:Y:S01]  /*9ac0*/  @!P5 FMUL R44, R44, R44 ;  /* 0x0000002c2c2cd220 */ /* 0x008fe20000400000 */
[----:B------:R-:W-:Y:S02]  /*9ad0*/  FSETP.GEU.AND P5, PT, R80, -126, PT ;  /* 0xc2fc00005000780b */ /* 0x000fe40003fae000 */
[----:B------:R-:W-:Y:S02]  /*9ae0*/  FADD R24, R33, R24 ;  /* 0x0000001821187221 */ /* 0x000fe40000000000 */
[----:B------:R-:W-:Y:S02]  /*9af0*/  F2FP.F16.F32.PACK_AB R50, R45, R44 ;  /* 0x0000002c2d32723e */ /* 0x000fe400000000ff */
[----:B------:R-:W-:Y:S01]  /*9b00*/  @!P3 FMUL R82, R82, 0.5 ;  /* 0x3f0000005252b820 */ /* 0x000fe20000400000 */
[----:B------:R-:W-:Y:S01]  /*9b10*/  FADD R35, R24, R35 ;  /* 0x0000002318237221 */ /* 0x000fe20000000000 */
[----:B-1----:R-:W-:Y:S01]  /*9b20*/  @!P4 FMUL R41, R41, R41 ;  /* 0x000000292929c220 */ /* 0x002fe20000400000 */
[----:B------:R-:W-:Y:S01]  /*9b30*/  FSETP.GEU.AND P4, PT, R83, -126, PT ;  /* 0xc2fc00005300780b */ /* 0x000fe20003f8e000 */
[----:B------:R-:W-:Y:S01]  /*9b40*/  @!P6 FMUL R43, R43, 0.5 ;  /* 0x3f0000002b2be820 */ /* 0x000fe20000400000 */
[----:B------:R-:W1:Y:S01]  /*9b50*/  MUFU.EX2 R47, R82 ;  /* 0x00000052002f7308 */ /* 0x000e620000000800 */
[----:B------:R-:W-:Y:S01]  /*9b60*/  FADD R44, R25, R44 ;  /* 0x0000002c192c7221 */ /* 0x000fe20000000000 */
[----:B------:R-:W-:Y:S01]  /*9b70*/  F2FP.F16.F32.PACK_AB R51, R41, R46 ;  /* 0x0000002e2933723e */ /* 0x000fe200000000ff */
[----:B------:R-:W-:Y:S01]  /*9b80*/  @!P5 FMUL R80, R80, 0.5 ;  /* 0x3f0000005050d820 */ /* 0x000fe20000400000 */
[----:B------:R-:W-:Y:S01]  /*9b90*/  FADD R46, R35, R46 ;  /* 0x0000002e232e7221 */ /* 0x000fe20000000000 */
[----:B------:R-:W-:Y:S01]  /*9ba0*/  FADD R45, R44, R45 ;  /* 0x0000002d2c2d7221 */ /* 0x000fe20000000000 */
[----:B------:R-:W-:-:S02]  /*9bb0*/  WARPGROUP.ARRIVE ;  /* 0x00000000000079c5 */ /* 0x000fc40000000000 */
[----:B------:R-:W2:Y:S01]  /*9bc0*/  MUFU.EX2 R40, R80 ;  /* 0x0000005000287308 */ /* 0x000ea20000000800 */
[----:B------:R-:W-:Y:S02]  /*9bd0*/  FADD R46, R46, R41 ;  /* 0x000000292e2e7221 */ /* 0x000fe40000000000 */
[----:B------:R-:W-:Y:S01]  /*9be0*/  @!P4 FMUL R83, R83, 0.5 ;  /* 0x3f0000005353c820 */ /* 0x000fe20000400000 */
[----:B------:R-:W-:Y:S01]  /*9bf0*/  HGMMA.64x16x16.F32 R88, R48, gdesc[UR4].tnspB, R88, gsb0 ;  /* 0x4020000430587df0 */ /* 0x000fe20008000858 */
[----:B------:R-:W-:Y:S02]  /*9c00*/  R2UR UR6, R22 ;  /* 0x00000000160672ca */ /* 0x000fe400000e0000 */
[----:B------:R-:W-:Y:S01]  /*9c10*/  R2UR UR7, R23 ;  /* 0x00000000170772ca */ /* 0x000fe200000e0000 */
[----:B------:R-:W3:Y:S01]  /*9c20*/  MUFU.EX2 R43, R43 ;  /* 0x0000002b002b7308 */ /* 0x000ee20000000800 */
[----:B-1----:R-:W-:Y:S01]  /*9c30*/  @!P3 FMUL R47, R47, R47 ;  /* 0x0000002f2f2fb220 */ /* 0x002fe20000400000 */
[----:B------:R-:W-:-:S03]  /*9c40*/  FSETP.GEU.AND P3, PT, R86, -126, PT ;  /* 0xc2fc00005600780b */ /* 0x000fc60003f6e000 */
[----:B------:R-:W-:-:S03]  /*9c50*/  FADD R46, R46, R47 ;  /* 0x0000002f2e2e7221 */ /* 0x000fc60000000000 */
[----:B------:R-:W1:Y:S01]  /*9c60*/  MUFU.EX2 R83, R83 ;  /* 0x0000005300537308 */ /* 0x000e620000000800 */
[----:B--2---:R-:W-:Y:S01]  /*9c70*/  @!P5 FMUL R40, R40, R40 ;  /* 0x000000282828d220 */ /* 0x004fe20000400000 */
[----:B------:R-:W-:-:S05]  /*9c80*/  FSETP.GEU.AND P5, PT, R84, -126, PT ;  /* 0xc2fc00005400780b */ /* 0x000fca0003fae000 */
[----:B------:R-:W-:Y:S01]  /*9c90*/  @!P3 FMUL R86, R86, 0.5 ;  /* 0x3f0000005656b820 */ /* 0x000fe20000400000 */
[----:B---3--:R-:W-:Y:S01]  /*9ca0*/  @!P6 FMUL R43, R43, R43 ;  /* 0x0000002b2b2be220 */ /* 0x008fe20000400000 */
[----:B------:R-:W-:Y:S02]  /*9cb0*/  FSETP.GEU.AND P6, PT, R21, -126, PT ;  /* 0xc2fc00001500780b */ /* 0x000fe40003fce000 */
[----:B------:R-:W2:Y:S02]  /*9cc0*/  MUFU.EX2 R29, R86 ;  /* 0x00000056001d7308 */ /* 0x000ea40000000800 */
[----:B------:R-:W-:Y:S02]  /*9cd0*/  F2FP.F16.F32.PACK_AB R52, R43, R40 ;  /* 0x000000282b34723e */ /* 0x000fe400000000ff */
[----:B------:R-:W-:Y:S01]  /*9ce0*/  @!P5 FMUL R84, R84, 0.5 ;  /* 0x3f0000005454d820 */ /* 0x000fe20000400000 */
[----:B------:R-:W-:Y:S01]  /*9cf0*/  FADD R40, R45, R40 ;  /* 0x000000282d287221 */ /* 0x000fe20000000000 */
[----:B-1----:R-:W-:Y:S01]  /*9d00*/  @!P4 FMUL R83, R83, R83 ;  /* 0x000000535353c220 */ /* 0x002fe20000400000 */
[----:B------:R-:W-:Y:S01]  /*9d10*/  FSETP.GEU.AND P4, PT, R87, -126, PT ;  /* 0xc2fc00005700780b */ /* 0x000fe20003f8e000 */
[----:B------:R-:W1:Y:S01]  /*9d20*/  MUFU.EX2 R15, R84 ;  /* 0x00000054000f7308 */ /* 0x000e620000000800 */
[----:B------:R-:W-:Y:S01]  /*9d30*/  FADD R40, R40, R43 ;  /* 0x0000002b28287221 */ /* 0x000fe20000000000 */
[----:B------:R-:W-:Y:S01]  /*9d40*/  FADD R46, R46, R83 ;  /* 0x000000532e2e7221 */ /* 0x000fe20000000000 */
[----:B------:R-:W-:Y:S01]  /*9d50*/  F2FP.F16.F32.PACK_AB R53, R83, R47 ;  /* 0x0000002f5335723e */ /* 0x000fe200000000ff */
[----:B------:R-:W-:-:S04]  /*9d60*/  @!P6 FMUL R21, R21, 0.5 ;  /* 0x3f0000001515e820 */ /* 0x000fc80000400000 */
[----:B------:R-:W3:Y:S01]  /*9d70*/  MUFU.EX2 R14, R21 ;  /* 0x00000015000e7308 */ /* 0x000ee20000000800 */
[----:B--2---:R-:W-:Y:S01]  /*9d80*/  @!P3 FMUL R29, R29, R29 ;  /* 0x0000001d1d1db220 */ /* 0x004fe20000400000 */
[----:B------:R-:W-:Y:S02]  /*9d90*/  WARPGROUP.DEPBAR.LE gsb0, 0x0 ;  /* 0x00008000000079c5 */ /* 0x000fe40000010000 */
[----:B------:R-:W-:Y:S01]  /*9da0*/  @!P4 FMUL R87, R87, 0.5 ;  /* 0x3f0000005757c820 */ /* 0x000fe20000400000 */
[----:B------:R-:W-:Y:S01]  /*9db0*/  FADD R46, R46, R29 ;  /* 0x0000001d2e2e7221 */ /* 0x000fe20000000000 */
[----:B-1----:R-:W-:-:S04]  /*9dc0*/  @!P5 FMUL R15, R15, R15 ;  /* 0x0000000f0f0fd220 */ /* 0x002fc80000400000 */
[----:B------:R-:W1:Y:S01]  /*9dd0*/  MUFU.EX2 R87, R87 ;  /* 0x0000005700577308 */ /* 0x000e620000000800 */
[----:B---3--:R-:W-:-:S05]  /*9de0*/  @!P6 FMUL R14, R14, R14 ;  /* 0x0000000e0e0ee220 */ /* 0x008fca0000400000 */
[----:B------:R-:W-:Y:S01]  /*9df0*/  F2FP.F16.F32.PACK_AB R54, R14, R15 ;  /* 0x0000000f0e36723e */ /* 0x000fe200000000ff */
[----:B------:R-:W-:-:S04]  /*9e00*/  FADD R15, R40, R15 ;  /* 0x0000000f280f7221 */ /* 0x000fc80000000000 */
[----:B------:R-:W-:Y:S01]  /*9e10*/  FADD R15, R15, R14 ;  /* 0x0000000e0f0f7221 */ /* 0x000fe20000000000 */
[----:B-1----:R-:W-:-:S04]  /*9e20*/  @!P4 FMUL R87, R87, R87 ;  /* 0x000000575757c220 */ /* 0x002fc80000400000 */
[----:B------:R-:W-:Y:S01]  /*9e30*/  FADD R14, R46, R87 ;  /* 0x000000572e0e7221 */ /* 0x000fe20000000000 */
[----:B------:R-:W-:-:S04]  /*9e40*/  F2FP.F16.F32.PACK_AB R55, R87, R29 ;  /* 0x0000001d5737723e */ /* 0x000fc800000000ff */
        /* <DEDUP_REMOVED lines=9> */
[----:B-1----:R-:W-:Y:S01]  /*9ee0*/  IMAD R6, R5, 0x8, R2 ;  /* 0x0000000805067824 */ /* 0x002fe200078e0202 */
[----:B------:R-:W-:-:S11]  /*9ef0*/  SHF.L.U32 R21, R4, 0x1f, RZ ;  /* 0x0000001f04157819 */ /* 0x000fd600000006ff */
.L_x_49:
        /* <DEDUP_REMOVED lines=10> */
.L_x_50:
        /* <DEDUP_REMOVED lines=12> */
[----:B------:R-:W-:Y:S01]  /*a060*/  UMOV UR13, UR37 ;  /* 0x00000025000d7c82 */ /* 0x000fe20008000000 */
[----:B------:R-:W-:Y:S01]  /*a070*/  IADD3 R8, R8, 0x1, RZ ;  /* 0x0000000108087810 */ /* 0x000fe20007ffe0ff */
[----:B------:R-:W-:Y:S01]  /*a080*/  USHF.L.U32 UR11, UR11, 0x7, URZ ;  /* 0x000000070b0b7899 */ /* 0x000fe2000800063f */
[----:B------:R-:W-:Y:S01]  /*a090*/  ISETP.NE.AND P1, PT, R5, 0x4, PT ;  /* 0x000000040500780c */ /* 0x000fe20003f25270 */
[----:B------:R-:W-:-:S02]  /*a0a0*/  UIADD3 UR9, UR9, 0x4800, URZ ;  /* 0x0000480009097890 */ /* 0x000fc4000fffe03f */
[----:B------:R-:W-:Y:S01]  /*a0b0*/  UIADD3 UR8, UR8, 0x800, URZ ;  /* 0x0000080008087890 */ /* 0x000fe2000fffe03f */
[----:B------:R-:W-:Y:S02]  /*a0c0*/  SEL R21, RZ, 0x1, P1 ;  /* 0x00000001ff157807 */ /* 0x000fe40000800000 */
[----:B------:R-:W-:Y:S02]  /*a0d0*/  SEL R5, R5, RZ, P1 ;  /* 0x000000ff05057207 */ /* 0x000fe40000800000 */
[----:B------:R-:W-:-:S04]  /*a0e0*/  LOP3.LUT R4, R4, R21, RZ, 0x3c, !PT ;  /* 0x0000001504047212 */ /* 0x000fc800078e3cff */
[----:B------:R2:W-:Y:S02]  /*a0f0*/  UTMALDG.4D [UR8], [UR6], desc[UR18] ;  /* 0x00001208060075b4 */ /* 0x0005e40008019000 */
[----:B--2---:R-:W-:Y:S01]  /*a100*/  NOP ;  /* 0x0000000000007918 */ /* 0x004fe20000000000 */
.L_x_48:
[----:B------:R-:W-:Y:S05]  /*a110*/  BSYNC B0 ;  /* 0x0000000000007941 */ /* 0x000fea0003800000 */
.L_x_47:
[----:B------:R-:W-:-:S07]  /*a120*/  VIADD R7, R7, 0xffffffff ;  /* 0xffffffff07077836 */ /* 0x000fce0000000000 */
.L_x_46:
[----:B------:R-:W-:Y:S01]  /*a130*/  ISETP.GT.AND P3, PT, R18, 0x1, PT ;  /* 0x000000011200780c */ /* 0x000fe20003f64270 */
[----:B------:R-:W-:Y:S01]  /*a140*/  VIADD R17, R17, 0x1 ;  /* 0x0000000111117836 */ /* 0x000fe20000000000 */
[----:B------:R-:W-:Y:S01]  /*a150*/  IADD3 R12, R12, 0x80, RZ ;  /* 0x000000800c0c7810 */ /* 0x000fe20007ffe0ff */
[----:B-1----:R-:W-:Y:S02]  /*a160*/  VIADD R6, R26, 0x1 ;  /* 0x000000011a067836 */ /* 0x002fe40000000000 */
[----:B------:R-:W-:Y:S01]  /*a170*/  VIADD R18, R18, 0xffffffff ;  /* 0xffffffff12127836 */ /* 0x000fe20000000000 */
[----:B------:R-:W-:Y:S01]  /*a180*/  ISETP.NE.AND P1, PT, R17, 0x4, PT ;  /* 0x000000041100780c */ /* 0x000fe20003f25270 */
[----:B------:R-:W-:Y:S01]  /*a190*/  IMAD.MOV.U32 R21, RZ, RZ, R19 ;  /* 0x000000ffff157224 */ /* 0x000fe200078e0013 */
[----:B------:R-:W-:Y:S02]  /*a1a0*/  ISETP.NE.AND P2, PT, R6, 0x4, PT ;  /* 0x000000040600780c */ /* 0x000fe40003f45270 */
[----:B------:R-:W-:-:S02]  /*a1b0*/  SEL R22, RZ, 0x1, P1 ;  /* 0x00000001ff167807 */ /* 0x000fc40000800000 */
[----:B------:R-:W-:Y:S02]  /*a1c0*/  SEL R17, R17, RZ, P1 ;  /* 0x000000ff11117207 */ /* 0x000fe40000800000 */
[----:B------:R-:W-:Y:S01]  /*a1d0*/  LOP3.LUT R3, R3, R22, RZ, 0x3c, !PT ;  /* 0x0000001603037212 */ /* 0x000fe200078e3cff */
[----:B------:R-:W-:Y:S01]  /*a1e0*/  IMAD.MOV.U32 R22, RZ, RZ, R16 ;  /* 0x000000ffff167224 */ /* 0x000fe200078e0010 */
[----:B------:R-:W-:Y:S01]  /*a1f0*/  SEL R6, R6, RZ, P2 ;  /* 0x000000ff06067207 */ /* 0x000fe20001000000 */
[----:B------:R-:W-:Y:S06]  /*a200*/  @P3 BRA `(.L_x_51) ;  /* 0xffffffc800743947 */ /* 0x000fec000383ffff */
.L_x_37:
[----:B------:R-:W-:Y:S05]  /*a210*/  WARPSYNC.ALL ;  /* 0x0000000000007948 */ /* 0x000fea0003800000 */
[----:B------:R-:W2:Y:S01]  /*a220*/  SHFL.BFLY PT, R0, R15, 0x1, 0x1f ;  /* 0x0c201f000f007f89 */ /* 0x000ea200000e0000 */
[----:B------:R-:W-:Y:S01]  /*a230*/  BSSY B0, `(.L_x_52) ;  /* 0x0000023000007945 */ /* 0x000fe20003800000 */
[----:B------:R-:W-:Y:S01]  /*a240*/  IMAD.MOV.U32 R7, RZ, RZ, 0x7f800000 ;  /* 0x7f800000ff077424 */ /* 0x000fe200078e00ff */
[----:B------:R-:W-:Y:S01]  /*a250*/  MOV R4, 0x3f800000 ;  /* 0x3f80000000047802 */ /* 0x000fe20000000f00 */
[----:B------:R-:W3:Y:S01]  /*a260*/  SHFL.BFLY PT, R3, R14, 0x1, 0x1f ;  /* 0x0c201f000e037f89 */ /* 0x000ee200000e0000 */
[----:B------:R-:W-:-:S02]  /*a270*/  IMAD.MOV.U32 R8, RZ, RZ, 0x3f800000 ;  /* 0x3f800000ff087424 */ /* 0x000fc400078e00ff */
[----:B------:R-:W-:Y:S02]  /*a280*/  IMAD.MOV.U32 R9, RZ, RZ, 0x7f800000 ;  /* 0x7f800000ff097424 */ /* 0x000fe400078e00ff */
[----:B--2---:R-:W-:Y:S01]  /*a290*/  FADD R0, R0, R15 ;  /* 0x0000000f00007221 */ /* 0x004fe20000000000 */
[----:B---3--:R-:W-:-:S04]  /*a2a0*/  FADD R13, R3, R14 ;  /* 0x0000000e030d7221 */ /* 0x008fc80000000000 */
[----:B------:R-:W2:Y:S04]  /*a2b0*/  SHFL.BFLY PT, R5, R0, 0x2, 0x1f ;  /* 0x0c401f0000057f89 */ /* 0x000ea800000e0000 */
[----:B------:R-:W3:Y:S01]  /*a2c0*/  SHFL.BFLY PT, R18, R13, 0x2, 0x1f ;  /* 0x0c401f000d127f89 */ /* 0x000ee200000e0000 */
[C---:B--2---:R-:W-:Y:S01]  /*a2d0*/  FSETP.NE.AND P0, PT, R0.reuse, -R5, PT ;  /* 0x800000050000720b */ /* 0x044fe20003f05000 */
[----:B------:R-:W-:Y:S01]  /*a2e0*/  FADD R3, R0, R5 ;  /* 0x0000000500037221 */ /* 0x000fe20000000000 */
[----:B---3--:R-:W-:-:S11]  /*a2f0*/  FADD R6, R13, R18 ;  /* 0x000000120d067221 */ /* 0x008fd60000000000 */
[----:B------:R-:W-:Y:S05]  /*a300*/  @!P0 BRA `(.L_x_53) ;  /* 0x0000000000548947 */ /* 0x000fea0003800000 */
[----:B------:R-:W-:Y:S01]  /*a310*/  VIADD R0, R3, 0x1800000 ;  /* 0x0180000003007836 */ /* 0x000fe20000000000 */
[----:B------:R-:W-:Y:S04]  /*a320*/  BSSY B1, `(.L_x_54) ;  /* 0x000000c000017945 */ /* 0x000fe80003800000 */
[----:B------:R-:W-:-:S04]  /*a330*/  LOP3.LUT R0, R0, 0x7f800000, RZ, 0xc0, !PT ;  /* 0x7f80000000007812 */ /* 0x000fc800078ec0ff */
[----:B------:R-:W-:-:S13]  /*a340*/  ISETP.GT.U32.AND P0, PT, R0, 0x1ffffff, PT ;  /* 0x01ffffff0000780c */ /* 0x000fda0003f04070 */
[----:B------:R-:W-:Y:S05]  /*a350*/  @P0 BRA `(.L_x_55) ;  /* 0x0000000000100947 */ /* 0x000fea0003800000 */
[----:B------:R-:W-:-:S07]  /*a360*/  MOV R12, 0xa380 ;  /* 0x0000a380000c7802 */ /* 0x000fce0000000f00 */
[----:B-1----:R-:W-:Y:S05]  /*a370*/  CALL.REL.NOINC `($__internal_0_$__cuda_sm20_rcp_rn_f32_slowpath) ;  /* 0x0000000800f87944 */ /* 0x002fea0003c00000 */
[----:B------:R-:W-:Y:S01]  /*a380*/  IMAD.MOV.U32 R4, RZ, RZ, R0 ;  /* 0x000000ffff047224 */ /* 0x000fe200078e0000 */
[----:B------:R-:W-:Y:S06]  /*a390*/  BRA `(.L_x_56) ;  /* 0x0000000000107947 */ /* 0x000fec0003800000 */
.L_x_55:
[----:B------:R-:W2:Y:S02]  /*a3a0*/  MUFU.RCP R4, R3 ;  /* 0x0000000300047308 */ /* 0x000ea40000001000 */
[----:B--2---:R-:W-:-:S04]  /*a3b0*/  FFMA R0, R3, R4, -1 ;  /* 0xbf80000003007423 */ /* 0x004fc80000000004 */
[----:B------:R-:W-:-:S04]  /*a3c0*/  FADD.FTZ R5, -R0, -RZ ;  /* 0x800000ff00057221 */ /* 0x000fc80000010100 */
[----:B------:R-:W-:-:S07]  /*a3d0*/  FFMA R4, R4, R5, R4 ;  /* 0x0000000504047223 */ /* 0x000fce0000000004 */
.L_x_56:
[----:B------:R-:W-:Y:S05]  /*a3e0*/  BSYNC B1 ;  /* 0x0000000000017941 */ /* 0x000fea0003800000 */
.L_x_54:
[----:B------:R-:W-:Y:S01]  /*a3f0*/  FSETP.GEU.AND P0, PT, |R3|, 1.175494350822287508e-38, PT ;  /* 0x008000000300780b */ /* 0x000fe20003f0e200 */
[----:B------:R-:W-:-:S12]  /*a400*/  ULDC UR6, c[0x0][0x600] ;  /* 0x0001800000067ab9 */ /* 0x000fd80000000800 */
[----:B------:R-:W-:-:S04]  /*a410*/  @!P0 FMUL R3, R3, 16777216 ;  /* 0x4b80000003038820 */ /* 0x000fc80000400000 */
[----:B------:R-:W2:Y:S02]  /*a420*/  MUFU.LG2 R0, R3 ;  /* 0x0000000300007308 */ /* 0x000ea40000000c00 */
[----:B--2---:R-:W-:-:S04]  /*a430*/  @!P0 FADD R0, R0, -24 ;  /* 0xc1c0000000008421 */ /* 0x004fc80000000000 */
[----:B------:R-:W-:-:S04]  /*a440*/  FMUL R9, R0, 0.69314718246459960938 ;  /* 0x3f31721800097820 */ /* 0x000fc80000400000 */
[----:B------:R-:W-:-:S07]  /*a450*/  FFMA R9, R16, UR6, R9 ;  /* 0x0000000610097c23 */ /* 0x000fce0008000009 */
.L_x_53:
[----:B------:R-:W-:Y:S05]  /*a460*/  BSYNC B0 ;  /* 0x0000000000007941 */ /* 0x000fea0003800000 */
.L_x_52:
[----:B------:R-:W-:Y:S01]  /*a470*/  FSETP.NE.AND P0, PT, R13, -R18, PT ;  /* 0x800000120d00720b */ /* 0x000fe20003f05000 */
[----:B------:R-:W-:Y:S01]  /*a480*/  ULDC UR4, c[0x0][0x608] ;  /* 0x0001820000047ab9 */ /* 0x000fe20000000800 */
[----:B------:R-:W-:Y:S01]  /*a490*/  BSSY B0, `(.L_x_57) ;  /* 0x000001d000007945 */ /* 0x000fe20003800000 */
[----:B------:R-:W-:-:S04]  /*a4a0*/  FMUL R4, R4, UR4 ;  /* 0x0000000404047c20 */ /* 0x000fc80008400000 */
[-C--:B------:R-:W-:Y:S01]  /*a4b0*/  FMUL R88, R88, R4.reuse ;  /* 0x0000000458587220 */ /* 0x080fe20000400000 */
[-C--:B------:R-:W-:Y:S01]  /*a4c0*/  FMUL R22, R89, R4.reuse ;  /* 0x0000000459167220 */ /* 0x080fe20000400000 */
[-C--:B------:R-:W-:Y:S01]  /*a4d0*/  FMUL R92, R92, R4.reuse ;  /* 0x000000045c5c7220 */ /* 0x080fe20000400000 */
[----:B------:R-:W-:-:S03]  /*a4e0*/  FMUL R24, R93, R4 ;  /* 0x000000045d187220 */ /* 0x000fc60000400000 */
[----:B------:R-:W-:Y:S05]  /*a4f0*/  @!P0 BRA `(.L_x_58) ;  /* 0x0000000000588947 */ /* 0x000fea0003800000 */
[----:B------:R-:W-:Y:S01]  /*a500*/  VIADD R0, R6, 0x1800000 ;  /* 0x0180000006007836 */ /* 0x000fe20000000000 */
[----:B------:R-:W-:Y:S04]  /*a510*/  BSSY B1, `(.L_x_59) ;  /* 0x000000d000017945 */ /* 0x000fe80003800000 */
[----:B------:R-:W-:-:S04]  /*a520*/  LOP3.LUT R0, R0, 0x7f800000, RZ, 0xc0, !PT ;  /* 0x7f80000000007812 */ /* 0x000fc800078ec0ff */
[----:B------:R-:W-:-:S13]  /*a530*/  ISETP.GT.U32.AND P0, PT, R0, 0x1ffffff, PT ;  /* 0x01ffffff0000780c */ /* 0x000fda0003f04070 */
[----:B------:R-:W-:Y:S05]  /*a540*/  @P0 BRA `(.L_x_60) ;  /* 0x0000000000140947 */ /* 0x000fea0003800000 */
[----:B------:R-:W-:Y:S02]  /*a550*/  MOV R3, R6 ;  /* 0x0000000600037202 */ /* 0x000fe40000000f00 */
[----:B------:R-:W-:-:S07]  /*a560*/  MOV R12, 0xa580 ;  /* 0x0000a580000c7802 */ /* 0x000fce0000000f00 */
[----:B-1----:R-:W-:Y:S05]  /*a570*/  CALL.REL.NOINC `($__internal_0_$__cuda_sm20_rcp_rn_f32_slowpath) ;  /* 0x0000000800787944 */ /* 0x002fea0003c00000 */
[----:B------:R-:W-:Y:S01]  /*a580*/  IMAD.MOV.U32 R8, RZ, RZ, R0 ;  /* 0x000000ffff087224 */ /* 0x000fe200078e0000 */
[----:B------:R-:W-:Y:S06]  /*a590*/  BRA `(.L_x_61) ;  /* 0x0000000000107947 */ /* 0x000fec0003800000 */
.L_x_60:
[----:B------:R-:W2:Y:S02]  /*a5a0*/  MUFU.RCP R3, R6 ;  /* 0x0000000600037308 */ /* 0x000ea40000001000 */
[----:B--2---:R-:W-:-:S04]  /*a5b0*/  FFMA R0, R6, R3, -1 ;  /* 0xbf80000006007423 */ /* 0x004fc80000000003 */
[----:B------:R-:W-:-:S04]  /*a5c0*/  FADD.FTZ R0, -R0, -RZ ;  /* 0x800000ff00007221 */ /* 0x000fc80000010100 */
[----:B------:R-:W-:-:S07]  /*a5d0*/  FFMA R8, R3, R0, R3 ;  /* 0x0000000003087223 */ /* 0x000fce0000000003 */
.L_x_61:
[----:B------:R-:W-:Y:S05]  /*a5e0*/  BSYNC B1 ;  /* 0x0000000000017941 */ /* 0x000fea0003800000 */
.L_x_59:
[----:B------:R-:W-:Y:S01]  /*a5f0*/  FSETP.GEU.AND P0, PT, |R6|, 1.175494350822287508e-38, PT ;  /* 0x008000000600780b */ /* 0x000fe20003f0e200 */
[----:B------:R-:W-:-:S12]  /*a600*/  ULDC UR4, c[0x0][0x600] ;  /* 0x0001800000047ab9 */ /* 0x000fd80000000800 */
[----:B------:R-:W-:-:S04]  /*a610*/  @!P0 FMUL R6, R6, 16777216 ;  /* 0x4b80000006068820 */ /* 0x000fc80000400000 */
[----:B------:R-:W2:Y:S02]  /*a620*/  MUFU.LG2 R0, R6 ;  /* 0x0000000600007308 */ /* 0x000ea40000000c00 */
[----:B--2---:R-:W-:-:S04]  /*a630*/  @!P0 FADD R0, R0, -24 ;  /* 0xc1c0000000008421 */ /* 0x004fc80000000000 */
[----:B------:R-:W-:-:S04]  /*a640*/  FMUL R0, R0, 0.69314718246459960938 ;  /* 0x3f31721800007820 */ /* 0x000fc80000400000 */
[----:B------:R-:W-:-:S07]  /*a650*/  FFMA R7, R19, UR4, R0 ;  /* 0x0000000413077c23 */ /* 0x000fce0008000000 */
.L_x_58:
[----:B------:R-:W-:Y:S05]  /*a660*/  BSYNC B0 ;  /* 0x0000000000007941 */ /* 0x000fea0003800000 */
.L_x_57:
[----:B------:R-:W2:Y:S01]  /*a670*/  S2R R0, SR_TID.X ;  /* 0x0000000000007919 */ /* 0x000ea20000002100 */
[----:B------:R-:W-:Y:S01]  /*a680*/  ULDC UR4, c[0x0][0x608] ;  /* 0x0001820000047ab9 */ /* 0x000fe20000000800 */
[----:B------:R-:W-:Y:S01]  /*a690*/  ULDC.64 UR8, c[0x0][0x208] ;  /* 0x0000820000087ab9 */ /* 0x000fe20000000a00 */
[----:B------:R-:W-:Y:S01]  /*a6a0*/  FMUL R8, R8, UR4 ;  /* 0x0000000408087c20 */ /* 0x000fe20008400000 */
[----:B------:R-:W-:Y:S01]  /*a6b0*/  BSSY B0, `(.L_x_62) ;  /* 0x000001a000007945 */ /* 0x000fe20003800000 */
[C---:B--2---:R-:W-:Y:S02]  /*a6c0*/  LOP3.LUT P0, R18, R0.reuse, 0x3, RZ, 0xc0, !PT ;  /* 0x0000000300127812 */ /* 0x044fe4000780c0ff */
[----:B------:R-:W-:-:S04]  /*a6d0*/  LOP3.LUT R16, R0, 0x7f, RZ, 0xc0, !PT ;  /* 0x0000007f00107812 */ /* 0x000fc800078ec0ff */
[----:B------:R-:W-:-:S07]  /*a6e0*/  SHF.R.U32.HI R17, RZ, 0x5, R16 ;  /* 0x00000005ff117819 */ /* 0x000fce0000011610 */
[----:B------:R-:W-:Y:S05]  /*a6f0*/  @P0 BRA `(.L_x_63) ;  /* 0x0000000000540947 */ /* 0x000fea0003800000 */
[----:B------:R-:W2:Y:S01]  /*a700*/  S2UR UR4, SR_CTAID.X ;  /* 0x00000000000479c3 */ /* 0x000ea20000002500 */
[----:B------:R-:W-:Y:S01]  /*a710*/  SHF.R.U32.HI R0, RZ, 0x2, R0 ;  /* 0x00000002ff007819 */ /* 0x000fe20000011600 */
[----:B------:R-:W-:-:S03]  /*a720*/  IMAD.SHL.U32 R3, R17, 0x10, RZ ;  /* 0x0000001011037824 */ /* 0x000fc600078e00ff */
[----:B------:R-:W-:-:S04]  /*a730*/  LOP3.LUT R0, R0, 0x7, RZ, 0xc0, !PT ;  /* 0x0000000700007812 */ /* 0x000fc800078ec0ff */
[----:B------:R-:W-:Y:S01]  /*a740*/  LOP3.LUT R0, R3, 0xfffffff0, R0, 0xe2, !PT ;  /* 0xfffffff003007812 */ /* 0x000fe200078ee200 */
[----:B--2---:R-:W-:-:S03]  /*a750*/  USHF.L.U32 UR6, UR4, 0x6, URZ ;  /* 0x0000000604067899 */ /* 0x004fc6000800063f */
[----:B------:R-:W-:Y:S02]  /*a760*/  ULDC.64 UR4, c[0x0][0x688] ;  /* 0x0001a20000047ab9 */ /* 0x000fe40000000a00 */
[----:B------:R-:W-:Y:S02]  /*a770*/  UIMAD UR4, UR36, UR4, UR6 ;  /* 0x00000004240472a4 */ /* 0x000fe4000f8e0206 */
[----:B------:R-:W-:Y:S02]  /*a780*/  VIADD R3, R0, UR6 ;  /* 0x0000000600037c36 */ /* 0x000fe40008000000 */
[----:B------:R-:W-:Y:S02]  /*a790*/  UIMAD UR4, UR37, UR5, UR4 ;  /* 0x00000005250472a4 */ /* 0x000fe4000f8e0204 */
[C---:B------:R-:W-:Y:S01]  /*a7a0*/  VIADD R4, R3.reuse, 0x8 ;  /* 0x0000000803047836 */ /* 0x040fe20000000000 */
[----:B------:R-:W-:Y:S02]  /*a7b0*/  ULDC UR5, c[0x0][0x288] ;  /* 0x0000a20000057ab9 */ /* 0x000fe40000000800 */
[----:B------:R-:W-:-:S02]  /*a7c0*/  ISETP.GE.U32.AND P0, PT, R3, UR5, PT ;  /* 0x0000000503007c0c */ /* 0x000fc4000bf06070 */
[----:B------:R-:W-:Y:S02]  /*a7d0*/  IADD3 R0, P2, R0, UR4, RZ ;  /* 0x0000000400007c10 */ /* 0x000fe4000ff5e0ff */
[----:B------:R-:W-:Y:S01]  /*a7e0*/  ISETP.GE.U32.AND P1, PT, R4, UR5, PT ;  /* 0x0000000504007c0c */ /* 0x000fe2000bf26070 */
[----:B------:R-:W-:Y:S01]  /*a7f0*/  ULDC.64 UR4, c[0x0][0x680] ;  /* 0x0001a00000047ab9 */ /* 0x000fe20000000a00 */
[----:B------:R-:W-:Y:S02]  /*a800*/  IADD3.X R3, RZ, RZ, RZ, P2, !PT ;  /* 0x000000ffff037210 */ /* 0x000fe400017fe4ff */
[----:B------:R-:W-:-:S04]  /*a810*/  LEA R4, P2, R0, UR4, 0x2 ;  /* 0x0000000400047c11 */ /* 0x000fc8000f8410ff */
[----:B------:R-:W-:-:S05]  /*a820*/  LEA.HI.X R5, R0, UR5, R3, 0x2, P2 ;  /* 0x0000000500057c11 */ /* 0x000fca00090f1403 */
[----:B------:R2:W-:Y:S04]  /*a830*/  @!P0 STG.E desc[UR8][R4.64], R9 ;  /* 0x0000000904008986 */ /* 0x0005e8000c101908 */
[----:B------:R2:W-:Y:S02]  /*a840*/  @!P1 STG.E desc[UR8][R4.64+0x20], R7 ;  /* 0x0000200704009986 */ /* 0x0005e4000c101908 */
.L_x_63:
[----:B------:R-:W-:Y:S05]  /*a850*/  BSYNC B0 ;  /* 0x0000000000007941 */ /* 0x000fea0003800000 */
.L_x_62:
[----:B------:R-:W-:Y:S01]  /*a860*/  ULDC.64 UR4, c[0x0][0x730] ;  /* 0x0001cc0000047ab9 */ /* 0x000fe20000000a00 */
[-C--:B------:R-:W-:Y:S01]  /*a870*/  FMUL R90, R90, R8.reuse ;  /* 0x000000085a5a7220 */ /* 0x080fe20000400000 */
[----:B------:R-:W-:Y:S01]  /*a880*/  ISETP.NE.U32.AND P0, PT, RZ, UR4, PT ;  /* 0x00000004ff007c0c */ /* 0x000fe2000bf05070 */
[-C--:B------:R-:W-:Y:S01]  /*a890*/  FMUL R26, R91, R8.reuse ;  /* 0x000000085b1a7220 */ /* 0x080fe20000400000 */
[-C--:B------:R-:W-:Y:S01]  /*a8a0*/  FMUL R94, R94, R8.reuse ;  /* 0x000000085e5e7220 */ /* 0x080fe20000400000 */
[----:B------:R-:W-:Y:S01]  /*a8b0*/  FMUL R28, R95, R8 ;  /* 0x000000085f1c7220 */ /* 0x000fe20000400000 */
[----:B------:R-:W-:-:S13]  /*a8c0*/  ISETP.NE.AND.EX P0, PT, RZ, UR5, PT, P0 ;  /* 0x00000005ff007c0c */ /* 0x000fda000bf05300 */
[----:B------:R-:W-:Y:S05]  /*a8d0*/  @P0 BRA `(.L_x_64) ;  /* 0x0000000000200947 */ /* 0x000fea0003800000 */
[----:B------:R-:W-:Y:S02]  /*a8e0*/  ULDC.64 UR4, c[0x0][0x728] ;  /* 0x0001ca0000047ab9 */ /* 0x000fe40000000a00 */
[----:B------:R-:W-:-:S04]  /*a8f0*/  ISETP.NE.U32.AND P0, PT, RZ, UR4, PT ;  /* 0x00000004ff007c0c */ /* 0x000fc8000bf05070 */
[----:B------:R-:W-:-:S13]  /*a900*/  ISETP.NE.AND.EX P0, PT, RZ, UR5, PT, P0 ;  /* 0x00000005ff007c0c */ /* 0x000fda000bf05300 */
[----:B------:R-:W-:Y:S05]  /*a910*/  @!P0 BRA `(.L_x_65) ;  /* 0x00000000000c8947 */ /* 0x000fea0003800000 */
[----:B--2---:R-:W2:Y:S02]  /*a920*/  LDC.64 R4, c[0x0][0x728] ;  /* 0x0001ca00ff047b82 */ /* 0x004ea40000000a00 */
[----:B--2---:R3:W5:Y:S01]  /*a930*/  LDG.E R4, desc[UR8][R4.64] ;  /* 0x0000000804047981 */ /* 0x004762000c1e1900 */
[----:B------:R-:W-:Y:S05]  /*a940*/  BRA `(.L_x_64) ;  /* 0x0000000000047947 */ /* 0x000fea0003800000 */
.L_x_65:
[----:B--2---:R-:W4:Y:S02]  /*a950*/  LDC R4, c[0x0][0x720] ;  /* 0x0001c800ff047b82 */ /* 0x004f240000000800 */
.L_x_64:
[----:B------:R-:W-:Y:S01]  /*a960*/  MOV R0, RZ ;  /* 0x000000ff00007202 */ /* 0x000fe20000000f00 */
[----:B----45:R-:W-:-:S03]  /*a970*/  IMAD.MOV.U32 R19, RZ, RZ, R4 ;  /* 0x000000ffff137224 */ /* 0x030fc600078e0004 */
[----:B------:R-:W-:-:S13]  /*a980*/  LOP3.LUT P0, RZ, R0, 0x9f, RZ, 0xc0, !PT ;  /* 0x0000009f00ff7812 */ /* 0x000fda000780c0ff */
[----:B------:R-:W-:Y:S05]  /*a990*/  @!P0 BRA `(.L_x_66) ;  /* 0x0000000000408947 */ /* 0x000fea0003800000 */
[----:B------:R-:W-:Y:S01]  /*a9a0*/  MOV R0, 0x0 ;  /* 0x0000000000007802 */ /* 0x000fe20000000f00 */
[----:B------:R-:W-:Y:S01]  /*a9b0*/  ULDC.64 UR4, c[0x4][0x68] ;  /* 0x01001a0000047ab9 */ /* 0x000fe20000000a00 */
[----:B------:R-:W-:Y:S01]  /*a9c0*/  ULDC.64 UR6, c[0x4][0x8] ;  /* 0x0100020000067ab9 */ /* 0x000fe20000000a00 */
[----:B--2---:R-:W-:Y:S01]  /*a9d0*/  IMAD.U32 R4, RZ, RZ, UR4 ;  /* 0x00000004ff047e24 */ /* 0x004fe2000f8e00ff */
[----:B------:R2:W4:Y:S01]  /*a9e0*/  LDC.64 R14, c[0x4][R0] ;  /* 0x01000000000e7b82 */ /* 0x0005220000000a00 */
[----:B---3--:R-:W-:Y:S01]  /*a9f0*/  IMAD.U32 R5, RZ, RZ, UR5 ;  /* 0x00000005ff057e24 */ /* 0x008fe2000f8e00ff */
[----:B------:R-:W-:Y:S01]  /*aa00*/  ULDC.64 UR4, c[0x4][0x70] ;  /* 0x01001c0000047ab9 */ /* 0x000fe20000000a00 */
[----:B------:R-:W-:Y:S01]  /*aa10*/  IMAD.U32 R10, RZ, RZ, UR6 ;  /* 0x00000006ff0a7e24 */ /* 0x000fe2000f8e00ff */
[----:B------:R-:W-:Y:S01]  /*aa20*/  MOV R7, UR5 ;  /* 0x0000000500077c02 */ /* 0x000fe20008000f00 */
[----:B------:R-:W-:Y:S01]  /*aa30*/  IMAD.U32 R6, RZ, RZ, UR4 ;  /* 0x00000004ff067e24 */ /* 0x000fe2000f8e00ff */
[----:B------:R-:W-:Y:S01]  /*aa40*/  MOV R13, RZ ;  /* 0x000000ff000d7202 */ /* 0x000fe20000000f00 */
[----:B------:R-:W-:-:S02]  /*aa50*/  IMAD.U32 R11, RZ, RZ, UR7 ;  /* 0x00000007ff0b7e24 */ /* 0x000fc4000f8e00ff */
[----:B------:R-:W-:Y:S02]  /*aa60*/  IMAD.MOV.U32 R8, RZ, RZ, 0x70 ;  /* 0x00000070ff087424 */ /* 0x000fe400078e00ff */
[----:B--2---:R-:W-:-:S07]  /*aa70*/  IMAD.MOV.U32 R12, RZ, RZ, 0x1 ;  /* 0x00000001ff0c7424 */ /* 0x004fce00078e00ff */
[----:B-1----:R-:W-:-:S07]  /*aa80*/  LEPC R20, `(.L_x_66) ;  /* 0x000000001014794e */ /* 0x002fce0000000000 */
[----:B----4-:R-:W-:Y:S05]  /*aa90*/  CALL.ABS.NOINC R14 ;  /* 0x000000000e007343 */ /* 0x010fea0003c00000 */
.L_x_66:
        /* <DEDUP_REMOVED lines=9> */
[----:B------:R-:W-:Y:S01]  /*ab30*/  MOV R10, UR6 ;  /* 0x00000006000a7c02 */ /* 0x000fe20008000f00 */
[----:B------:R-:W-:Y:S02]  /*ab40*/  IMAD.U32 R6, RZ, RZ, UR4 ;  /* 0x00000004ff067e24 */ /* 0x000fe4000f8e00ff */
[----:B------:R-:W-:-:S02]  /*ab50*/  IMAD.U32 R7, RZ, RZ, UR5 ;  /* 0x00000005ff077e24 */ /* 0x000fc4000f8e00ff */
[----:B------:R-:W-:Y:S02]  /*ab60*/  IMAD.U32 R11, RZ, RZ, UR7 ;  /* 0x00000007ff0b7e24 */ /* 0x000fe4000f8e00ff */
[----:B------:R-:W-:Y:S02]  /*ab70*/  IMAD.MOV.U32 R8, RZ, RZ, 0x70 ;  /* 0x00000070ff087424 */ /* 0x000fe400078e00ff */
[----:B------:R-:W-:Y:S02]  /*ab80*/  IMAD.MOV.U32 R12, RZ, RZ, 0x1 ;  /* 0x00000001ff0c7424 */ /* 0x000fe400078e00ff */
[----:B--2---:R-:W-:-:S07]  /*ab90*/  IMAD.MOV.U32 R13, RZ, RZ, RZ ;  /* 0x000000ffff0d7224 */ /* 0x004fce00078e00ff */
[----:B-1----:R-:W-:-:S07]  /*aba0*/  LEPC R20, `(.L_x_67) ;  /* 0x000000001014794e */ /* 0x002fce0000000000 */
[----:B----4-:R-:W-:Y:S05]  /*abb0*/  CALL.ABS.NOINC R14 ;  /* 0x000000000e007343 */ /* 0x010fea0003c00000 */
.L_x_67:
[----:B--23--:R-:W2:Y:S01]  /*abc0*/  S2R R5, SR_TID.X ;  /* 0x0000000000057919 */ /* 0x00cea20000002100 */
[----:B------:R-:W-:Y:S01]  /*abd0*/  ULDC.64 UR4, c[0x0][0x730] ;  /* 0x0001cc0000047ab9 */ /* 0x000fe20000000a00 */
[----:B------:R-:W-:Y:S01]  /*abe0*/  VIADD R16, R16, 0x1f ;  /* 0x0000001f10107836 */ /* 0x000fe20000000000 */
[----:B------:R-:W-:Y:S01]  /*abf0*/  ISETP.NE.U32.AND P0, PT, RZ, UR4, PT ;  /* 0x00000004ff007c0c */ /* 0x000fe2000bf05070 */
[----:B------:R-:W-:-:S03]  /*ac00*/  IMAD R17, R17, 0x10, R18 ;  /* 0x0000001011117824 */ /* 0x000fc600078e0212 */
[----:B------:R-:W-:-:S13]  /*ac10*/  ISETP.NE.AND.EX P0, PT, RZ, UR5, PT, P0 ;  /* 0x00000005ff007c0c */ /* 0x000fda000bf05300 */
[----:B------:R-:W3:Y:S01]  /*ac20*/  @P0 LDC R19, c[0x0][0x720] ;  /* 0x0001c800ff130b82 */ /* 0x000ee20000000800 */
[----:B------:R-:W-:Y:S02]  /*ac30*/  ISETP.GT.U32.AND P0, PT, R16, 0x3e, PT ;  /* 0x0000003e1000780c */ /* 0x000fe40003f04070 */
[----:B--2---:R-:W-:Y:S02]  /*ac40*/  SHF.L.U32 R0, R5, 0x4, RZ ;  /* 0x0000000405007819 */ /* 0x004fe400000006ff */
[----:B------:R-:W-:Y:S02]  /*ac50*/  SHF.R.U32.HI R4, RZ, 0x1, R5 ;  /* 0x00000001ff047819 */ /* 0x000fe40000011605 */
[C---:B------:R-:W-:Y:S02]  /*ac60*/  LOP3.LUT R3, R0.reuse, 0x40, RZ, 0xc0, !PT ;  /* 0x0000004000037812 */ /* 0x040fe400078ec0ff */
[----:B------:R-:W-:Y:S02]  /*ac70*/  LOP3.LUT R0, R0, 0x80, RZ, 0xc0, !PT ;  /* 0x0000008000007812 */ /* 0x000fe400078ec0ff */
[----:B------:R-:W-:Y:S01]  /*ac80*/  LOP3.LUT R3, R3, 0x8, R4, 0xf8, !PT ;  /* 0x0000000803037812 */ /* 0x000fe200078ef804 */
[----:B------:R-:W-:-:S02]  /*ac90*/  IMAD.SHL.U32 R4, R5, 0x2, RZ ;  /* 0x0000000205047824 */ /* 0x000fc400078e00ff */
[----:B------:R-:W-:Y:S02]  /*aca0*/  IMAD.U32 R0, R17, 0x10, R0 ;  /* 0x0000001011007824 */ /* 0x000fe400078e0000 */
[-C--:B---3--:R-:W-:Y:S01]  /*acb0*/  FMUL R5, R22, R19.reuse ;  /* 0x0000001316057220 */ /* 0x088fe20000400000 */
[-C--:B------:R-:W-:Y:S01]  /*acc0*/  FMUL R6, R90, R19.reuse ;  /* 0x000000135a067220 */ /* 0x080fe20000400000 */
[----:B------:R-:W-:Y:S01]  /*acd0*/  LOP3.LUT R3, R3, 0x8, R4, 0x78, !PT ;  /* 0x0000000803037812 */ /* 0x000fe200078e7804 */
[-C--:B------:R-:W-:Y:S01]  /*ace0*/  FMUL R4, R88, R19.reuse ;  /* 0x0000001358047220 */ /* 0x080fe20000400000 */
[-C--:B------:R-:W-:Y:S01]  /*acf0*/  FMUL R7, R26, R19.reuse ;  /* 0x000000131a077220 */ /* 0x080fe20000400000 */
[-C--:B------:R-:W-:Y:S01]  /*ad00*/  FMUL R8, R92, R19.reuse ;  /* 0x000000135c087220 */ /* 0x080fe20000400000 */
[-C--:B------:R-:W-:Y:S01]  /*ad10*/  FMUL R9, R24, R19.reuse ;  /* 0x0000001318097220 */ /* 0x080fe20000400000 */
[-C--:B------:R-:W-:Y:S01]  /*ad20*/  FMUL R10, R94, R19.reuse ;  /* 0x000000135e0a7220 */ /* 0x080fe20000400000 */
[----:B------:R-:W-:Y:S01]  /*ad30*/  FMUL R11, R28, R19 ;  /* 0x000000131c0b7220 */ /* 0x000fe20000400000 */
[----:B------:R-:W-:-:S02]  /*ad40*/  F2FP.F16.F32.PACK_AB R4, R5, R4 ;  /* 0x000000040504723e */ /* 0x000fc400000000ff */
[----:B------:R-:W-:Y:S02]  /*ad50*/  F2FP.F16.F32.PACK_AB R5, R7, R6 ;  /* 0x000000060705723e */ /* 0x000fe400000000ff */
[----:B------:R-:W-:Y:S02]  /*ad60*/  IADD3 R3, R3, R0, RZ ;  /* 0x0000000003037210 */ /* 0x000fe40007ffe0ff */
[----:B------:R-:W-:Y:S02]  /*ad70*/  F2FP.F16.F32.PACK_AB R6, R9, R8 ;  /* 0x000000080906723e */ /* 0x000fe400000000ff */
[----:B------:R-:W-:Y:S01]  /*ad80*/  F2FP.F16.F32.PACK_AB R7, R11, R10 ;  /* 0x0000000a0b07723e */ /* 0x000fe200000000ff */
[----:B------:R-:W-:Y:S06]  /*ad90*/  @P0 BRA `(.L_x_68) ;  /* 0x0000000000040947 */ /* 0x000fec0003800000 */
[----:B------:R-:W-:-:S04]  /*ada0*/  DEPBAR.LE SB0, 0x0 ;  /* 0x000080000000791a */ /* 0x000fc80000000000 */
.L_x_68:
[----:B------:R-:W-:Y:S05]  /*adb0*/  WARPSYNC.ALL ;  /* 0x0000000000007948 */ /* 0x000fea0003800000 */
[----:B------:R-:W-:Y:S01]  /*adc0*/  BAR.SYNC.DEFER_BLOCKING 0x1, 0x80 ;  /* 0x0042000000007b1d */ /* 0x000fe20000010000 */
[----:B------:R-:W-:-:S05]  /*add0*/  IMAD R3, R3, 0x2, R2 ;  /* 0x0000000203037824 */ /* 0x000fca00078e0202 */
[----:B------:R-:W-:Y:S01]  /*ade0*/  BSSY B0, `(.L_x_69) ;  /* 0x0000015000007945 */ /* 0x000fe20003800000 */
[----:B------:R2:W-:Y:S01]  /*adf0*/  STSM.16.M88.4 [R3], R4 ;  /* 0x0000000403007844 */ /* 0x0005e20000000200 */
[----:B------:R-:W-:Y:S01]  /*ae00*/  @!PT LDS RZ, [RZ] ;  /* 0x00000000fffff984 */ /* 0x000fe20000000800 */
[----:B------:R-:W-:Y:S01]  /*ae10*/  @!PT LDS RZ, [RZ] ;  /* 0x00000000fffff984 */ /* 0x000fe20000000800 */
[----:B------:R-:W-:Y:S01]  /*ae20*/  @!PT LDS RZ, [RZ] ;  /* 0x00000000fffff984 */ /* 0x000fe20000000800 */
[----:B------:R-:W-:Y:S01]  /*ae30*/  @!PT LDS RZ, [RZ] ;  /* 0x00000000fffff984 */ /* 0x000fe20000000800 */
[----:B------:R3:W-:Y:S06]  /*ae40*/  MEMBAR.ALL.CTA ;  /* 0x0000000000007992 */ /* 0x0007ec0000008000 */
[----:B---3--:R-:W3:Y:S02]  /*ae50*/  FENCE.VIEW.ASYNC.S ;  /* 0x00000000000073c6 */ /* 0x008ee40000000000 */
[----:B---3--:R-:W-:Y:S06]  /*ae60*/  BAR.SYNC.DEFER_BLOCKING 0x1, 0x80 ;  /* 0x0042000000007b1d */ /* 0x008fec0000010000 */
[----:B------:R-:W-:Y:S05]  /*ae70*/  @P0 BRA `(.L_x_70) ;  /* 0x00000000002c0947 */ /* 0x000fea0003800000 */
[----:B------:R-:W3:Y:S01]  /*ae80*/  S2UR UR10, SR_CTAID.X ;  /* 0x00000000000a79c3 */ /* 0x000ee20000002500 */
[----:B------:R-:W-:Y:S01]  /*ae90*/  ULDC.64 UR4, c[0x0][0x198] ;  /* 0x0000660000047ab9 */ /* 0x000fe20000000a00 */
[----:B------:R-:W-:Y:S01]  /*aea0*/  R2UR UR8, R2 ;  /* 0x00000000020872ca */ /* 0x000fe200000e0000 */
[----:B------:R-:W-:Y:S01]  /*aeb0*/  UIADD3 UR4, UP0, UR4, 0x670, URZ ;  /* 0x0000067004047890 */ /* 0x000fe2000ff1e03f */
[----:B------:R-:W-:Y:S01]  /*aec0*/  UMOV UR9, URZ ;  /* 0x0000003f00097c82 */ /* 0x000fe20008000000 */
[----:B------:R-:W-:Y:S02]  /*aed0*/  UMOV UR11, UR36 ;  /* 0x00000024000b7c82 */ /* 0x000fe40008000000 */
[----:B------:R-:W-:Y:S01]  /*aee0*/  UIADD3.X UR5, URZ, UR5, URZ, UP0, !UPT ;  /* 0x000000053f057290 */ /* 0x000fe200087fe43f */
[----:B------:R-:W-:Y:S01]  /*aef0*/  UMOV UR12, UR37 ;  /* 0x00000025000c7c82 */ /* 0x000fe20008000000 */
[----:B---3--:R-:W-:-:S09]  /*af00*/  USHF.L.U32 UR10, UR10, 0x6, URZ ;  /* 0x000000060a0a7899 */ /* 0x008fd2000800063f */
[----:B------:R3:W-:Y:S02]  /*af10*/  UTMASTG.4D [UR8], [UR4] ;  /* 0x00000008040073b5 */ /* 0x0007e40008018000 */
[----:B---3--:R0:W-:Y:S02]  /*af20*/  UTMACMDFLUSH ;  /* 0x00000000000079b7 */ /* 0x0081e40000000000 */
.L_x_70:
[----:B------:R-:W-:Y:S05]  /*af30*/  BSYNC B0 ;  /* 0x0000000000007941 */ /* 0x000fea0003800000 */
.L_x_69:
[----:B------:R-:W-:-:S04]  /*af40*/  DEPBAR.LE SB0, 0x0 ;  /* 0x000080000000791a */ /* 0x000fc80000000000 */
[----:B------:R-:W-:Y:S05]  /*af50*/  EXIT ;  /* 0x000000000000794d */ /* 0x000fea0003800000 */
        .weak           $__internal_0_$__cuda_sm20_rcp_rn_f32_slowpath
        .type           $__internal_0_$__cuda_sm20_rcp_rn_f32_slowpath,@function
        .size           $__internal_0_$__cuda_sm20_rcp_rn_f32_slowpath,(.L_x_76 - $__internal_0_$__cuda_sm20_rcp_rn_f32_slowpath)
$__internal_0_$__cuda_sm20_rcp_rn_f32_slowpath:
[----:B------:R-:W-:Y:S01]  /*af60*/  IMAD.SHL.U32 R0, R3, 0x2, RZ ;  /* 0x0000000203007824 */ /* 0x000fe200078e00ff */
[----:B------:R-:W-:Y:S04]  /*af70*/  BSSY B2, `(.L_x_71) ;  /* 0x0000030000027945 */ /* 0x000fe80003800000 */
[----:B------:R-:W-:-:S04]  /*af80*/  SHF.R.U32.HI R14, RZ, 0x18, R0 ;  /* 0x00000018ff0e7819 */ /* 0x000fc80000011600 */
[----:B------:R-:W-:-:S13]  /*af90*/  ISETP.NE.U32.AND P0, PT, R14, RZ, PT ;  /* 0x000000ff0e00720c */ /* 0x000fda0003f05070 */
[----:B------:R-:W-:Y:S05]  /*afa0*/  @P0 BRA `(.L_x_72) ;  /* 0x0000000000280947 */ /* 0x000fea0003800000 */
[----:B------:R-:W-:-:S05]  /*afb0*/  IMAD.SHL.U32 R0, R3, 0x2, RZ ;  /* 0x0000000203007824 */ /* 0x000fca00078e00ff */
[----:B------:R-:W-:-:S13]  /*afc0*/  ISETP.NE.AND P0, PT, R0, RZ, PT ;  /* 0x000000ff0000720c */ /* 0x000fda0003f05270 */
[----:B------:R-:W-:Y:S01]  /*afd0*/  @P0 FFMA R5, R3, 1.84467440737095516160e+19, RZ ;  /* 0x5f80000003050823 */ /* 0x000fe200000000ff */
[----:B------:R-:W-:Y:S08]  /*afe0*/  @!P0 MUFU.RCP R4, R3 ;  /* 0x0000000300048308 */ /* 0x000ff00000001000 */
[----:B------:R-:W1:Y:S02]  /*aff0*/  @P0 MUFU.RCP R0, R5 ;  /* 0x0000000500000308 */ /* 0x000e640000001000 */
[----:B-1----:R-:W-:-:S04]  /*b000*/  @P0 FFMA R10, R5, R0, -1 ;  /* 0xbf800000050a0423 */ /* 0x002fc80000000000 */
[----:B------:R-:W-:-:S04]  /*b010*/  @P0 FADD.FTZ R11, -R10, -RZ ;  /* 0x800000ff0a0b0221 */ /* 0x000fc80000010100 */
[----:B------:R-:W-:-:S04]  /*b020*/  @P0 FFMA R0, R0, R11, R0 ;  /* 0x0000000b00000223 */ /* 0x000fc80000000000 */
[----:B------:R-:W-:Y:S01]  /*b030*/  @P0 FFMA R4, R0, 1.84467440737095516160e+19, RZ ;  /* 0x5f80000000040823 */ /* 0x000fe200000000ff */
[----:B------:R-:W-:Y:S06]  /*b040*/  BRA `(.L_x_73) ;  /* 0x0000000000887947 */ /* 0x000fec0003800000 */
.L_x_72:
[----:B------:R-:W-:-:S05]  /*b050*/  VIADD R20, R14, 0xffffff03 ;  /* 0xffffff030e147836 */ /* 0x000fca0000000000 */
[----:B------:R-:W-:-:S13]  /*b060*/  ISETP.GT.U32.AND P0, PT, R20, 0x1, PT ;  /* 0x000000011400780c */ /* 0x000fda0003f04070 */
[----:B------:R-:W-:Y:S05]  /*b070*/  @P0 BRA `(.L_x_74) ;  /* 0x0000000000780947 */ /* 0x000fea0003800000 */
[----:B------:R-:W-:Y:S02]  /*b080*/  LOP3.LUT R0, R3, 0x7fffff, RZ, 0xc0, !PT ;  /* 0x007fffff03007812 */ /* 0x000fe400078ec0ff */
[----:B------:R-:W-:Y:S02]  /*b090*/  MOV R11, 0x3 ;  /* 0x00000003000b7802 */ /* 0x000fe40000000f00 */
[----:B------:R-:W-:Y:S02]  /*b0a0*/  LOP3.LUT R0, R0, 0x3f800000, RZ, 0xfc, !PT ;  /* 0x3f80000000007812 */ /* 0x000fe400078efcff */
[----:B------:R-:W-:Y:S02]  /*b0b0*/  SHF.L.U32 R11, R11, R20, RZ ;  /* 0x000000140b0b7219 */ /* 0x000fe400000006ff */
[----:B------:R-:W1:Y:S02]  /*b0c0*/  MUFU.RCP R5, R0 ;  /* 0x0000000000057308 */ /* 0x000e640000001000 */
[----:B-1----:R-:W-:-:S04]  /*b0d0*/  FFMA R4, R0, R5, -1 ;  /* 0xbf80000000047423 */ /* 0x002fc80000000005 */
[----:B------:R-:W-:-:S04]  /*b0e0*/  FADD.FTZ R4, -R4, -RZ ;  /* 0x800000ff04047221 */ /* 0x000fc80000010100 */
[CCC-:B------:R-:W-:Y:S01]  /*b0f0*/  FFMA.RM R10, R5.reuse, R4.reuse, R5.reuse ;  /* 0x00000004050a7223 */ /* 0x1c0fe20000004005 */
[----:B------:R-:W-:-:S04]  /*b100*/  FFMA.RP R5, R5, R4, R5 ;  /* 0x0000000405057223 */ /* 0x000fc80000008005 */
[C---:B------:R-:W-:Y:S02]  /*b110*/  LOP3.LUT R4, R10.reuse, 0x7fffff, RZ, 0xc0, !PT ;  /* 0x007fffff0a047812 */ /* 0x040fe400078ec0ff */
[----:B------:R-:W-:Y:S02]  /*b120*/  FSETP.NEU.FTZ.AND P0, PT, R10, R5, PT ;  /* 0x000000050a00720b */ /* 0x000fe40003f1d000 */
[----:B------:R-:W-:Y:S02]  /*b130*/  LOP3.LUT R4, R4, 0x800000, RZ, 0xfc, !PT ;  /* 0x0080000004047812 */ /* 0x000fe400078efcff */
[----:B------:R-:W-:Y:S02]  /*b140*/  SEL R5, RZ, 0xffffffff, !P0 ;  /* 0xffffffffff057807 */ /* 0x000fe40004000000 */
[----:B------:R-:W-:-:S03]  /*b150*/  LOP3.LUT R11, R11, R4, RZ, 0xc0, !PT ;  /* 0x000000040b0b7212 */ /* 0x000fc600078ec0ff */
[----:B------:R-:W-:Y:S01]  /*b160*/  IMAD.MOV R5, RZ, RZ, -R5 ;  /* 0x000000ffff057224 */ /* 0x000fe200078e0a05 */
[----:B------:R-:W-:-:S04]  /*b170*/  SHF.R.U32.HI R11, RZ, R20, R11 ;  /* 0x00000014ff0b7219 */ /* 0x000fc8000001160b */
[--C-:B------:R-:W-:Y:S01]  /*b180*/  LOP3.LUT P1, RZ, R5, R20, R4.reuse, 0xf8, !PT ;  /* 0x0000001405ff7212 */ /* 0x100fe2000782f804 */
[----:B------:R-:W-:Y:S01]  /*b190*/  VIADD R5, R14, 0xffffff04 ;  /* 0xffffff040e057836 */ /* 0x000fe20000000000 */
[C---:B------:R-:W-:Y:S02]  /*b1a0*/  LOP3.LUT P0, RZ, R11.reuse, 0x1, RZ, 0xc0, !PT ;  /* 0x000000010bff7812 */ /* 0x040fe4000780c0ff */
[----:B------:R-:W-:Y:S02]  /*b1b0*/  LOP3.LUT P2, RZ, R11, 0x2, RZ, 0xc0, !PT ;  /* 0x000000020bff7812 */ /* 0x000fe4000784c0ff */
[----:B------:R-:W-:Y:S02]  /*b1c0*/  SHF.R.U32.HI R4, RZ, R5, R4 ;  /* 0x00000005ff047219 */ /* 0x000fe40000011604 */
[----:B------:R-:W-:Y:S02]  /*b1d0*/  PLOP3.LUT P0, PT, P0, P1, P2, 0xe0, 0x0 ;  /* 0x000000000000781c */ /* 0x000fe40000703c20 */
[----:B------:R-:W-:-:S02]  /*b1e0*/  LOP3.LUT P1, RZ, R3, 0x7fffff, RZ, 0xc0, !PT ;  /* 0x007fffff03ff7812 */ /* 0x000fc4000782c0ff */
[----:B------:R-:W-:-:S05]  /*b1f0*/  SEL R0, RZ, 0x1, !P0 ;  /* 0x00000001ff007807 */ /* 0x000fca0004000000 */
[----:B------:R-:W-:-:S05]  /*b200*/  IMAD.MOV R0, RZ, RZ, -R0 ;  /* 0x000000ffff007224 */ /* 0x000fca00078e0a00 */
[----:B------:R-:W-:-:S13]  /*b210*/  ISETP.GE.AND P0, PT, R0, RZ, PT ;  /* 0x000000ff0000720c */ /* 0x000fda0003f06270 */
[----:B------:R-:W-:-:S05]  /*b220*/  @!P0 VIADD R4, R4, 0x1 ;  /* 0x0000000104048836 */ /* 0x000fca0000000000 */
[----:B------:R-:W-:-:S04]  /*b230*/  @!P1 SHF.L.U32 R4, R4, 0x1, RZ ;  /* 0x0000000104049819 */ /* 0x000fc800000006ff */
[----:B------:R-:W-:Y:S01]  /*b240*/  LOP3.LUT R4, R4, 0x80000000, R3, 0xf8, !PT ;  /* 0x8000000004047812 */ /* 0x000fe200078ef803 */
[----:B------:R-:W-:Y:S06]  /*b250*/  BRA `(.L_x_73) ;  /* 0x0000000000047947 */ /* 0x000fec0003800000 */
.L_x_74:
[----:B------:R1:W2:Y:S02]  /*b260*/  MUFU.RCP R4, R3 ;  /* 0x0000000300047308 */ /* 0x0002a40000001000 */
.L_x_73:
[----:B------:R-:W-:Y:S05]  /*b270*/  BSYNC B2 ;  /* 0x0000000000027941 */ /* 0x000fea0003800000 */
.L_x_71:
[----:B--2---:R-:W-:Y:S02]  /*b280*/  IMAD.MOV.U32 R0, RZ, RZ, R4 ;  /* 0x000000ffff007224 */ /* 0x004fe400078e0004 */
[----:B------:R-:W-:Y:S02]  /*b290*/  IMAD.MOV.U32 R4, RZ, RZ, R12 ;  /* 0x000000ffff047224 */ /* 0x000fe400078e000c */
[----:B------:R-:W-:-:S04]  /*b2a0*/  IMAD.MOV.U32 R5, RZ, RZ, 0x0 ;  /* 0x00000000ff057424 */ /* 0x000fc800078e00ff */
[----:B-1----:R-:W-:Y:S05]  /*b2b0*/  RET.REL.NODEC R4 `(_ZN7cutlass13device_kernelINS_4fmha6kernel13FmhaKernelTmaINS1_10collective15FmhaMainloopTmaINS_6half_tEfN4cute5tupleIJNS7_1CILi64EEENS9_ILi128EEENS9_ILi16EEEEEENS4_12CausalFusionEJEEENS4_15FmhaFwdEpilogueIS6_fNS8_IJSA_SC_SB_EEEEEJEEEEEvNT_6ParamsE) ;  /* 0xffffff4c04507950 */ /* 0x002fea0003c3ffff */
.L_x_75:
[----:B------:R-:W-:-:S00]  /*b2c0*/  BRA `(.L_x_75) ;  /* 0xfffffffc00fc7947 */ /* 0x000fc0000383ffff */
[----:B------:R-:W-:-:S00]  /*b2d0*/  NOP ;  /* 0x0000000000007918 */ /* 0x000fc00000000000 */
        /* <DEDUP_REMOVED lines=10> */
.L_x_76:


//--------------------- .nv.global.init           --------------------------
	.section	.nv.global.init,"aw",@progbits
.nv.global.init:
	.type		$str$23,@object
	.size		$str$23,($str$24 - $str$23)
$str$23:
        /*0000*/ 	.byte	0x28, 0x61, 0x64, 0x64, 0x72, 0x65, 0x73, 0x73, 0x20, 0x26, 0x20, 0x6d, 0x61, 0x73, 0x6b, 0x29
        /*0010*/ 	.byte	0x20, 0x3d, 0x3d, 0x20, 0x30, 0x00
	.type		$str$24,@object
	.size		$str$24,(__unnamed_1 - $str$24)
$str$24:
        /*0016*/ 	.byte	0x2f, 0x74, 0x6d, 0x70, 0x2f, 0x63, 0x75, 0x74, 0x6c, 0x61, 0x73, 0x73, 0x5f, 0x73, 0x77, 0x65
        /*0026*/ 	.byte	0x65, 0x70, 0x5f, 0x73, 0x72, 0x63, 0x2f, 0x69, 0x6e, 0x63, 0x6c, 0x75, 0x64, 0x65, 0x2f, 0x63
        /*0036*/ 	.byte	0x75, 0x74, 0x65, 0x2f, 0x70, 0x6f, 0x69, 0x6e, 0x74, 0x65, 0x72, 0x5f, 0x66, 0x6c, 0x61, 0x67
        /*0046*/ 	.byte	0x67, 0x65, 0x64, 0x2e, 0x68, 0x70, 0x70, 0x00
	.type		__unnamed_1,@object
	.size		__unnamed_1,(.L_0 - __unnamed_1)
__unnamed_1:
        /*004e*/ 	.byte	0x61, 0x75, 0x74, 0x6f, 0x20, 0x63, 0x75, 0x74, 0x65, 0x3a, 0x3a, 0x61, 0x73, 0x5f, 0x70, 0x6f
        /* <DEDUP_REMOVED lines=27> */
        /*020e*/ 	.byte	0x3e, 0x3e, 0x5d, 0x00
.L_0:


//--------------------- .nv.shared._ZN7cutlass13device_kernelINS_4fmha6kernel13FmhaKernelTmaINS1_10collective15FmhaMainloopTmaINS_6half_tEfN4cute5tupleIJNS7_1CILi64EEENS9_ILi128EEENS9_ILi16EEEEEENS4_12CausalFusionEJEEENS4_15FmhaFwdEpilogueIS6_fNS8_IJSA_SC_SB_EEEEEJEEEEEvNT_6ParamsE --------------------------
	.section	.nv.shared._ZN7cutlass13device_kernelINS_4fmha6kernel13FmhaKernelTmaINS1_10collective15FmhaMainloopTmaINS_6half_tEfN4cute5tupleIJNS7_1CILi64EEENS9_ILi128EEENS9_ILi16EEEEEENS4_12CausalFusionEJEEENS4_15FmhaFwdEpilogueIS6_fNS8_IJSA_SC_SB_EEEEEJEEEEEvNT_6ParamsE,"aw",@nobits
	.sectionflags	@""
	.align	16
	.zero		1024


//--------------------- .nv.shared.reserved.0     --------------------------
	.section	.nv.shared.reserved.0,"aw",@nobits
	.weak		__nv_reservedSMEM_offset_0_alias
	.size		__nv_reservedSMEM_offset_0_alias, 0, 0
	.other		__nv_reservedSMEM_offset_0_alias,@"STO_CUDA_RESERVED_SHARED STV_DEFAULT"
__nv_reservedSMEM_offset_0_alias:
	.zero		0


//--------------------- .nv.global                --------------------------
	.section	.nv.global,"aw",@nobits
.nv.global:
	.type		_ZN39_INTERNAL_f5e47ec2_4_k_cu_f594f13c_28844cute1_E,@object
	.size		_ZN39_INTERNAL_f5e47ec2_4_k_cu_f594f13c_28844cute1_E,(_ZN39_INTERNAL_f5e47ec2_4_k_cu_f594f13c_28844cuda3std3__45__cpo6cbeginE - _ZN39_INTERNAL_f5e47ec2_4_k_cu_f594f13c_28844cute1_E)
_ZN39_INTERNAL_f5e47ec2_4_k_cu_f594f13c_28844cute1_E:
	.zero		1
	.type		_ZN39_INTERNAL_f5e47ec2_4_k_cu_f594f13c_28844cuda3std3__45__cpo6cbeginE,@object
	.size		_ZN39_INTERNAL_f5e47ec2_4_k_cu_f594f13c_28844cuda3std3__45__cpo6cbeginE,(_ZN39_INTERNAL_f5e47ec2_4_k_cu_f594f13c_28844cuda3std3__48in_placeE - _ZN39_INTERNAL_f5e47ec2_4_k_cu_f594f13c_28844cuda3std3__45__cpo6cbeginE)
_ZN39_INTERNAL_f5e47ec2_4_k_cu_f594f13c_28844cuda3std3__45__cpo6cbeginE:
	.zero		1
	.type		_ZN39_INTERNAL_f5e47ec2_4_k_cu_f594f13c_28844cuda3std3__48in_placeE,@object
	.size		_ZN39_INTERNAL_f5e47ec2_4_k_cu_f594f13c_28844cuda3std3__48in_placeE,(_ZN39_INTERNAL_f5e47ec2_4_k_cu_f594f13c_28844cuda3std6ranges3__45__cpo9iter_moveE - _ZN39_INTERNAL_f5e47ec2_4_k_cu_f594f13c_28844cuda3std3__48in_placeE)
_ZN39_INTERNAL_f5e47ec2_4_k_cu_f594f13c_28844cuda3std3__48in_placeE:
	.zero		1
	.type		_ZN39_INTERNAL_f5e47ec2_4_k_cu_f594f13c_28844cuda3std6ranges3__45__cpo9iter_moveE,@object
	.size		_ZN39_INTERNAL_f5e47ec2_4_k_cu_f594f13c_28844cuda3std6ranges3__45__cpo9iter_moveE,(_ZN39_INTERNAL_f5e47ec2_4_k_cu_f594f13c_28844cuda3std3__45__cpo5beginE - _ZN39_INTERNAL_f5e47ec2_4_k_cu_f594f13c_28844cuda3std6ranges3__45__cpo9iter_moveE)
_ZN39_INTERNAL_f5e47ec2_4_k_cu_f594f13c_28844cuda3std6ranges3__45__cpo9iter_moveE:
	.zero		1
	.type		_ZN39_INTERNAL_f5e47ec2_4_k_cu_f594f13c_28844cuda3std3__45__cpo5beginE,@object
	.size		_ZN39_INTERNAL_f5e47ec2_4_k_cu_f594f13c_28844cuda3std3__45__cpo5beginE,(_ZN39_INTERNAL_f5e47ec2_4_k_cu_f594f13c_28844cuda3std3__441_GLOBAL__N__f5e47ec2_4_k_cu_f594f13c_28846ignoreE - _ZN39_INTERNAL_f5e47ec2_4_k_cu_f594f13c_28844cuda3std3__45__cpo5beginE)
_ZN39_INTERNAL_f5e47ec2_4_k_cu_f594f13c_28844cuda3std3__45__cpo5beginE:
	.zero		1
	.type		_ZN39_INTERNAL_f5e47ec2_4_k_cu_f594f13c_28844cuda3std3__441_GLOBAL__N__f5e47ec2_4_k_cu_f594f13c_28846ignoreE,@object
	.size		_ZN39_INTERNAL_f5e47ec2_4_k_cu_f594f13c_28844cuda3std3__441_GLOBAL__N__f5e47ec2_4_k_cu_f594f13c_28846ignoreE,(_ZN39_INTERNAL_f5e47ec2_4_k_cu_f594f13c_28844cute7productE - _ZN39_INTERNAL_f5e47ec2_4_k_cu_f594f13c_28844cuda3std3__441_GLOBAL__N__f5e47ec2_4_k_cu_f594f13c_28846ignoreE)
_ZN39_INTERNAL_f5e47ec2_4_k_cu_f594f13c_28844cuda3std3__441_GLOBAL__N__f5e47ec2_4_k_cu_f594f13c_28846ignoreE:
	.zero		1
	.type		_ZN39_INTERNAL_f5e47ec2_4_k_cu_f594f13c_28844cute7productE,@object
	.size		_ZN39_INTERNAL_f5e47ec2_4_k_cu_f594f13c_28844cute7productE,(_ZN39_INTERNAL_f5e47ec2_4_k_cu_f594f13c_28844cuda3std3__45__cpo3endE - _ZN39_INTERNAL_f5e47ec2_4_k_cu_f594f13c_28844cute7productE)
_ZN39_INTERNAL_f5e47ec2_4_k_cu_f594f13c_28844cute7productE:
	.zero		1
	.type		_ZN39_INTERNAL_f5e47ec2_4_k_cu_f594f13c_28844cuda3std3__45__cpo3endE,@object
	.size		_ZN39_INTERNAL_f5e47ec2_4_k_cu_f594f13c_28844cuda3std3__45__cpo3endE,(_ZN39_INTERNAL_f5e47ec2_4_k_cu_f594f13c_28844cuda3std3__419piecewise_constructE - _ZN39_INTERNAL_f5e47ec2_4_k_cu_f594f13c_28844cuda3std3__45__cpo3endE)
_ZN39_INTERNAL_f5e47ec2_4_k_cu_f594f13c_28844cuda3std3__45__cpo3endE:
	.zero		1
	.type		_ZN39_INTERNAL_f5e47ec2_4_k_cu_f594f13c_28844cuda3std3__419piecewise_constructE,@object
	.size		_ZN39_INTERNAL_f5e47ec2_4_k_cu_f594f13c_28844cuda3std3__419piecewise_constructE,(_ZN39_INTERNAL_f5e47ec2_4_k_cu_f594f13c_28844cuda3std3__45__cpo4cendE - _ZN39_INTERNAL_f5e47ec2_4_k_cu_f594f13c_28844cuda3std3__419piecewise_constructE)
_ZN39_INTERNAL_f5e47ec2_4_k_cu_f594f13c_28844cuda3std3__419piecewise_constructE:
	.zero		1
	.type		_ZN39_INTERNAL_f5e47ec2_4_k_cu_f594f13c_28844cuda3std3__45__cpo4cendE,@object
	.size		_ZN39_INTERNAL_f5e47ec2_4_k_cu_f594f13c_28844cuda3std3__45__cpo4cendE,(_ZN39_INTERNAL_f5e47ec2_4_k_cu_f594f13c_28844cuda3std6ranges3__45__cpo4swapE - _ZN39_INTERNAL_f5e47ec2_4_k_cu_f594f13c_28844cuda3std3__45__cpo4cendE)
_ZN39_INTERNAL_f5e47ec2_4_k_cu_f594f13c_28844cuda3std3__45__cpo4cendE:
	.zero		1
	.type		_ZN39_INTERNAL_f5e47ec2_4_k_cu_f594f13c_28844cuda3std6ranges3__45__cpo4swapE,@object
	.size		_ZN39_INTERNAL_f5e47ec2_4_k_cu_f594f13c_28844cuda3std6ranges3__45__cpo4swapE,(.L_8 - _ZN39_INTERNAL_f5e47ec2_4_k_cu_f594f13c_28844cuda3std6ranges3__45__cpo4swapE)
_ZN39_INTERNAL_f5e47ec2_4_k_cu_f594f13c_28844cuda3std6ranges3__45__cpo4swapE:
	.zero		1
.L_8:


//--------------------- .nv.constant0._ZN7cutlass13device_kernelINS_4fmha6kernel13FmhaKernelTmaINS1_10collective15FmhaMainloopTmaINS_6half_tEfN4cute5tupleIJNS7_1CILi64EEENS9_ILi128EEENS9_ILi16EEEEEENS4_12CausalFusionEJEEENS4_15FmhaFwdEpilogueIS6_fNS8_IJSA_SC_SB_EEEEEJEEEEEvNT_6ParamsE --------------------------
	.section	.nv.constant0._ZN7cutlass13device_kernelINS_4fmha6kernel13FmhaKernelTmaINS1_10collective15FmhaMainloopTmaINS_6half_tEfN4cute5tupleIJNS7_1CILi64EEENS9_ILi128EEENS9_ILi16EEEEEENS4_12CausalFusionEJEEENS4_15FmhaFwdEpilogueIS6_fNS8_IJSA_SC_SB_EEEEEJEEEEEvNT_6ParamsE,"a",@progbits
	.sectionflags	@""
	.align	4
.nv.constant0._ZN7cutlass13device_kernelINS_4fmha6kernel13FmhaKernelTmaINS1_10collective15FmhaMainloopTmaINS_6half_tEfN4cute5tupleIJNS7_1CILi64EEENS9_ILi128EEENS9_ILi16EEEEEENS4_12CausalFusionEJEEENS4_15FmhaFwdEpilogueIS6_fNS8_IJSA_SC_SB_EEEEEJEEEEEvNT_6ParamsE:
	.zero		2688


//--------------------- SYMBOLS --------------------------

	.type		.nv.reservedSmem.offset0,@object
	.size		.nv.reservedSmem.offset0,0x4
	.type		__assertfail,@function
